//
// Generated by NVIDIA NVVM Compiler
//
// Compiler Build ID: CL-36424714
// Cuda compilation tools, release 13.0, V13.0.88
// Based on NVVM 20.0.0
//

.version 9.0
.target sm_100
.address_size 64

	// .globl	_Z16PhaseHist_KernelPdS_PKdS1_S1_S1_S1_S1_S1_S1_S1_S1_S1_S1_S1_iii
.func  (.param .align 16 .b8 func_retval0[16]) __internal_trig_reduction_slowpathd
(
	.param .b64 __internal_trig_reduction_slowpathd_param_0
)
;
.global .align 8 .b8 __cudart_i2opi_d[144] = {8, 93, 141, 31, 177, 95, 251, 107, 234, 146, 82, 138, 247, 57, 7, 61, 123, 241, 229, 235, 199, 186, 39, 117, 45, 234, 95, 158, 102, 63, 70, 79, 183, 9, 203, 39, 207, 126, 54, 109, 31, 109, 10, 90, 139, 17, 47, 239, 15, 152, 5, 222, 255, 151, 248, 31, 59, 40, 249, 189, 139, 95, 132, 156, 244, 57, 83, 131, 57, 214, 145, 57, 65, 126, 95, 180, 38, 112, 156, 233, 132, 68, 187, 46, 245, 53, 130, 232, 62, 167, 41, 177, 28, 235, 29, 254, 28, 146, 209, 9, 234, 46, 73, 6, 224, 210, 77, 66, 58, 110, 36, 183, 97, 197, 187, 222, 171, 99, 81, 254, 65, 144, 67, 60, 153, 149, 98, 219, 192, 221, 52, 245, 209, 87, 39, 252, 41, 21, 68, 78, 110, 131, 249, 162};
.global .align 16 .b8 __cudart_sin_cos_coeffs[128] = {70, 210, 176, 44, 241, 229, 90, 190, 146, 227, 172, 105, 227, 29, 199, 62, 161, 98, 219, 25, 160, 1, 42, 191, 24, 8, 17, 17, 17, 17, 129, 63, 84, 85, 85, 85, 85, 85, 197, 191, 0, 0, 0, 0, 0, 0, 0, 0, 0, 0, 0, 0, 0, 0, 0, 0, 100, 129, 253, 32, 131, 255, 168, 189, 40, 133, 239, 193, 167, 238, 33, 62, 217, 230, 6, 142, 79, 126, 146, 190, 233, 188, 221, 25, 160, 1, 250, 62, 71, 93, 193, 22, 108, 193, 86, 191, 81, 85, 85, 85, 85, 85, 165, 63, 0, 0, 0, 0, 0, 0, 224, 191, 0, 0, 0, 0, 0, 0, 240, 63};

.visible .entry _Z16PhaseHist_KernelPdS_PKdS1_S1_S1_S1_S1_S1_S1_S1_S1_S1_S1_S1_iii(
	.param .u64 .ptr .align 1 _Z16PhaseHist_KernelPdS_PKdS1_S1_S1_S1_S1_S1_S1_S1_S1_S1_S1_S1_iii_param_0,
	.param .u64 .ptr .align 1 _Z16PhaseHist_KernelPdS_PKdS1_S1_S1_S1_S1_S1_S1_S1_S1_S1_S1_S1_iii_param_1,
	.param .u64 .ptr .align 1 _Z16PhaseHist_KernelPdS_PKdS1_S1_S1_S1_S1_S1_S1_S1_S1_S1_S1_S1_iii_param_2,
	.param .u64 .ptr .align 1 _Z16PhaseHist_KernelPdS_PKdS1_S1_S1_S1_S1_S1_S1_S1_S1_S1_S1_S1_iii_param_3,
	.param .u64 .ptr .align 1 _Z16PhaseHist_KernelPdS_PKdS1_S1_S1_S1_S1_S1_S1_S1_S1_S1_S1_S1_iii_param_4,
	.param .u64 .ptr .align 1 _Z16PhaseHist_KernelPdS_PKdS1_S1_S1_S1_S1_S1_S1_S1_S1_S1_S1_S1_iii_param_5,
	.param .u64 .ptr .align 1 _Z16PhaseHist_KernelPdS_PKdS1_S1_S1_S1_S1_S1_S1_S1_S1_S1_S1_S1_iii_param_6,
	.param .u64 .ptr .align 1 _Z16PhaseHist_KernelPdS_PKdS1_S1_S1_S1_S1_S1_S1_S1_S1_S1_S1_S1_iii_param_7,
	.param .u64 .ptr .align 1 _Z16PhaseHist_KernelPdS_PKdS1_S1_S1_S1_S1_S1_S1_S1_S1_S1_S1_S1_iii_param_8,
	.param .u64 .ptr .align 1 _Z16PhaseHist_KernelPdS_PKdS1_S1_S1_S1_S1_S1_S1_S1_S1_S1_S1_S1_iii_param_9,
	.param .u64 .ptr .align 1 _Z16PhaseHist_KernelPdS_PKdS1_S1_S1_S1_S1_S1_S1_S1_S1_S1_S1_S1_iii_param_10,
	.param .u64 .ptr .align 1 _Z16PhaseHist_KernelPdS_PKdS1_S1_S1_S1_S1_S1_S1_S1_S1_S1_S1_S1_iii_param_11,
	.param .u64 .ptr .align 1 _Z16PhaseHist_KernelPdS_PKdS1_S1_S1_S1_S1_S1_S1_S1_S1_S1_S1_S1_iii_param_12,
	.param .u64 .ptr .align 1 _Z16PhaseHist_KernelPdS_PKdS1_S1_S1_S1_S1_S1_S1_S1_S1_S1_S1_S1_iii_param_13,
	.param .u64 .ptr .align 1 _Z16PhaseHist_KernelPdS_PKdS1_S1_S1_S1_S1_S1_S1_S1_S1_S1_S1_S1_iii_param_14,
	.param .u32 _Z16PhaseHist_KernelPdS_PKdS1_S1_S1_S1_S1_S1_S1_S1_S1_S1_S1_S1_iii_param_15,
	.param .u32 _Z16PhaseHist_KernelPdS_PKdS1_S1_S1_S1_S1_S1_S1_S1_S1_S1_S1_S1_iii_param_16,
	.param .u32 _Z16PhaseHist_KernelPdS_PKdS1_S1_S1_S1_S1_S1_S1_S1_S1_S1_S1_S1_iii_param_17
)
{
	.reg .pred 	%p<16>;
	.reg .b32 	%r<61>;
	.reg .b32 	%f<3>;
	.reg .b64 	%rd<74>;
	.reg .b64 	%fd<141>;

	ld.param.u64 	%rd34, [_Z16PhaseHist_KernelPdS_PKdS1_S1_S1_S1_S1_S1_S1_S1_S1_S1_S1_S1_iii_param_0];
	ld.param.u64 	%rd35, [_Z16PhaseHist_KernelPdS_PKdS1_S1_S1_S1_S1_S1_S1_S1_S1_S1_S1_S1_iii_param_1];
	ld.param.u64 	%rd21, [_Z16PhaseHist_KernelPdS_PKdS1_S1_S1_S1_S1_S1_S1_S1_S1_S1_S1_S1_iii_param_2];
	ld.param.u64 	%rd24, [_Z16PhaseHist_KernelPdS_PKdS1_S1_S1_S1_S1_S1_S1_S1_S1_S1_S1_S1_iii_param_5];
	ld.param.u64 	%rd26, [_Z16PhaseHist_KernelPdS_PKdS1_S1_S1_S1_S1_S1_S1_S1_S1_S1_S1_S1_iii_param_7];
	ld.param.u64 	%rd27, [_Z16PhaseHist_KernelPdS_PKdS1_S1_S1_S1_S1_S1_S1_S1_S1_S1_S1_S1_iii_param_8];
	ld.param.u64 	%rd28, [_Z16PhaseHist_KernelPdS_PKdS1_S1_S1_S1_S1_S1_S1_S1_S1_S1_S1_S1_iii_param_9];
	ld.param.u64 	%rd29, [_Z16PhaseHist_KernelPdS_PKdS1_S1_S1_S1_S1_S1_S1_S1_S1_S1_S1_S1_iii_param_10];
	ld.param.u64 	%rd31, [_Z16PhaseHist_KernelPdS_PKdS1_S1_S1_S1_S1_S1_S1_S1_S1_S1_S1_S1_iii_param_12];
	ld.param.u64 	%rd32, [_Z16PhaseHist_KernelPdS_PKdS1_S1_S1_S1_S1_S1_S1_S1_S1_S1_S1_S1_iii_param_13];
	ld.param.u32 	%r20, [_Z16PhaseHist_KernelPdS_PKdS1_S1_S1_S1_S1_S1_S1_S1_S1_S1_S1_S1_iii_param_15];
	ld.param.u32 	%r21, [_Z16PhaseHist_KernelPdS_PKdS1_S1_S1_S1_S1_S1_S1_S1_S1_S1_S1_S1_iii_param_16];
	ld.param.u32 	%r22, [_Z16PhaseHist_KernelPdS_PKdS1_S1_S1_S1_S1_S1_S1_S1_S1_S1_S1_S1_iii_param_17];
	cvta.to.global.u64 	%rd1, %rd35;
	cvta.to.global.u64 	%rd2, %rd34;
	mov.u32 	%r23, %tid.x;
	mov.u32 	%r24, %ctaid.x;
	mov.u32 	%r1, %ntid.x;
	mad.lo.s32 	%r55, %r24, %r1, %r23;
	mul.lo.s32 	%r3, %r21, %r20;
	setp.ge.s32 	%p1, %r55, %r3;
	@%p1 bra 	$L__BB0_16;
	setp.gt.s32 	%p2, %r22, 0;
	mov.u32 	%r25, %nctaid.x;
	mul.lo.s32 	%r4, %r1, %r25;
	@%p2 bra 	$L__BB0_2;
	bra.uni 	$L__BB0_15;
$L__BB0_2:
	mov.f64 	%fd28, 0d4338000000000000;
	{
	.reg .b32 %temp; 
	mov.b64 	{%r26, %temp}, %fd28;
	}
	mov.f64 	%fd29, 0dC338000000000000;
	add.rn.f64 	%fd30, %fd28, %fd29;
	fma.rn.f64 	%fd31, %fd30, 0dBFE62E42FEFA39EF, 0d0000000000000000;
	fma.rn.f64 	%fd32, %fd30, 0dBC7ABC9E3B39803F, %fd31;
	fma.rn.f64 	%fd33, %fd32, 0d3E5ADE1569CE2BDF, 0d3E928AF3FCA213EA;
	fma.rn.f64 	%fd34, %fd33, %fd32, 0d3EC71DEE62401315;
	fma.rn.f64 	%fd35, %fd34, %fd32, 0d3EFA01997C89EB71;
	fma.rn.f64 	%fd36, %fd35, %fd32, 0d3F2A01A014761F65;
	fma.rn.f64 	%fd37, %fd36, %fd32, 0d3F56C16C1852B7AF;
	fma.rn.f64 	%fd38, %fd37, %fd32, 0d3F81111111122322;
	fma.rn.f64 	%fd39, %fd38, %fd32, 0d3FA55555555502A1;
	fma.rn.f64 	%fd40, %fd39, %fd32, 0d3FC5555555555511;
	fma.rn.f64 	%fd41, %fd40, %fd32, 0d3FE000000000000B;
	fma.rn.f64 	%fd42, %fd41, %fd32, 0d3FF0000000000000;
	fma.rn.f64 	%fd43, %fd42, %fd32, 0d3FF0000000000000;
	{
	.reg .b32 %temp; 
	mov.b64 	{%r27, %temp}, %fd43;
	}
	{
	.reg .b32 %temp; 
	mov.b64 	{%temp, %r28}, %fd43;
	}
	shr.u32 	%r29, %r26, 31;
	add.s32 	%r30, %r26, %r29;
	shr.s32 	%r31, %r30, 1;
	mov.f64 	%fd44, 0d0000000000000000;
	{
	.reg .b32 %temp; 
	mov.b64 	{%temp, %r32}, %fd44;
	}
	mov.b32 	%f1, %r32;
	abs.f32 	%f2, %f1;
	setp.geu.f32 	%p4, %f2, 0f40874800;
	setp.lt.f32 	%p5, %f2, 0f4086232B;
	sub.s32 	%r33, %r26, %r31;
	shl.b32 	%r34, %r33, 20;
	add.s32 	%r35, %r34, 1072693248;
	mov.b32 	%r36, 0;
	mov.b64 	%fd45, {%r36, %r35};
	shl.b32 	%r37, %r31, 20;
	add.s32 	%r38, %r28, %r37;
	mov.b64 	%fd46, {%r27, %r38};
	mul.f64 	%fd47, %fd45, %fd46;
	selp.f64 	%fd48, 0d7FF0000000000000, %fd47, %p4;
	shl.b32 	%r39, %r26, 20;
	add.s32 	%r40, %r39, %r28;
	mov.b64 	%fd49, {%r27, %r40};
	selp.f64 	%fd1, %fd49, %fd48, %p5;
	neg.s32 	%r5, %r22;
	cvta.to.global.u64 	%rd3, %rd31;
	cvta.to.global.u64 	%rd4, %rd32;
	cvta.to.global.u64 	%rd5, %rd21;
	cvta.to.global.u64 	%rd6, %rd26;
	cvta.to.global.u64 	%rd7, %rd27;
	cvta.to.global.u64 	%rd8, %rd28;
	cvta.to.global.u64 	%rd9, %rd29;
	cvta.to.global.u64 	%rd10, %rd24;
	cvt.rn.f64.s32 	%fd50, %r21;
	add.f64 	%fd2, %fd50, 0dBFF0000000000000;
$L__BB0_3:
	ld.param.u64 	%rd69, [_Z16PhaseHist_KernelPdS_PKdS1_S1_S1_S1_S1_S1_S1_S1_S1_S1_S1_S1_iii_param_14];
	ld.param.u64 	%rd68, [_Z16PhaseHist_KernelPdS_PKdS1_S1_S1_S1_S1_S1_S1_S1_S1_S1_S1_S1_iii_param_11];
	ld.param.u64 	%rd67, [_Z16PhaseHist_KernelPdS_PKdS1_S1_S1_S1_S1_S1_S1_S1_S1_S1_S1_S1_iii_param_6];
	ld.param.u64 	%rd66, [_Z16PhaseHist_KernelPdS_PKdS1_S1_S1_S1_S1_S1_S1_S1_S1_S1_S1_S1_iii_param_4];
	ld.param.u64 	%rd65, [_Z16PhaseHist_KernelPdS_PKdS1_S1_S1_S1_S1_S1_S1_S1_S1_S1_S1_S1_iii_param_3];
	cvta.to.global.u64 	%rd72, %rd66;
	cvta.to.global.u64 	%rd71, %rd65;
	div.s32 	%r41, %r55, %r20;
	mul.lo.s32 	%r42, %r41, %r20;
	sub.s32 	%r43, %r55, %r42;
	mad.lo.s32 	%r44, %r43, %r21, %r41;
	cvta.to.global.u64 	%rd40, %rd69;
	mul.wide.s32 	%rd41, %r44, 8;
	add.s64 	%rd42, %rd40, %rd41;
	ld.global.f64 	%fd3, [%rd42];
	mul.wide.s32 	%rd43, %r43, 8;
	add.s64 	%rd44, %rd3, %rd43;
	ld.global.f64 	%fd52, [%rd44];
	add.s64 	%rd45, %rd4, %rd43;
	ld.global.f64 	%fd53, [%rd45];
	cvt.rn.f64.s32 	%fd54, %r41;
	div.rn.f64 	%fd55, %fd54, %fd2;
	add.f64 	%fd56, %fd55, 0dBFE0000000000000;
	fma.rn.f64 	%fd57, %fd53, %fd56, %fd52;
	cvta.to.global.u64 	%rd46, %rd67;
	add.s64 	%rd47, %rd46, %rd43;
	ld.global.f64 	%fd4, [%rd47];
	add.s64 	%rd48, %rd6, %rd43;
	ld.global.f64 	%fd5, [%rd48];
	add.s64 	%rd49, %rd7, %rd43;
	ld.global.f64 	%fd6, [%rd49];
	add.s64 	%rd50, %rd8, %rd43;
	ld.global.f64 	%fd7, [%rd50];
	add.s64 	%rd51, %rd9, %rd43;
	ld.global.f64 	%fd8, [%rd51];
	cvta.to.global.u64 	%rd52, %rd68;
	add.s64 	%rd53, %rd52, %rd43;
	ld.global.f64 	%fd9, [%rd53];
	mul.f64 	%fd10, %fd57, 0dC01921FB54442D18;
	mov.f64 	%fd136, 0d0000000000000000;
	mov.u64 	%rd70, %rd5;
	mov.u64 	%rd73, %rd10;
	mov.u32 	%r56, %r5;
	mov.f64 	%fd137, %fd136;
$L__BB0_4:
	ld.global.f64 	%fd58, [%rd70];
	sub.f64 	%fd59, %fd4, %fd58;
	ld.global.f64 	%fd60, [%rd71];
	sub.f64 	%fd61, %fd5, %fd60;
	ld.global.f64 	%fd62, [%rd72];
	sub.f64 	%fd63, %fd6, %fd62;
	mul.f64 	%fd64, %fd61, %fd61;
	fma.rn.f64 	%fd65, %fd59, %fd59, %fd64;
	fma.rn.f64 	%fd66, %fd63, %fd63, %fd65;
	sqrt.rn.f64 	%fd67, %fd66;
	sub.f64 	%fd68, %fd7, %fd58;
	sub.f64 	%fd69, %fd8, %fd60;
	sub.f64 	%fd70, %fd9, %fd62;
	mul.f64 	%fd71, %fd69, %fd69;
	fma.rn.f64 	%fd72, %fd68, %fd68, %fd71;
	fma.rn.f64 	%fd73, %fd70, %fd70, %fd72;
	sqrt.rn.f64 	%fd74, %fd73;
	add.f64 	%fd75, %fd67, %fd74;
	ld.global.f64 	%fd13, [%rd73];
	mul.f64 	%fd76, %fd10, %fd75;
	div.rn.f64 	%fd14, %fd76, 0d41B1DE784A000000;
	abs.f64 	%fd15, %fd14;
	setp.eq.f64 	%p6, %fd15, 0d7FF0000000000000;
	@%p6 bra 	$L__BB0_8;
	mul.f64 	%fd77, %fd14, 0d3FE45F306DC9C883;
	cvt.rni.s32.f64 	%r57, %fd77;
	cvt.rn.f64.s32 	%fd78, %r57;
	fma.rn.f64 	%fd79, %fd78, 0dBFF921FB54442D18, %fd14;
	fma.rn.f64 	%fd80, %fd78, 0dBC91A62633145C00, %fd79;
	fma.rn.f64 	%fd139, %fd78, 0dB97B839A252049C0, %fd80;
	setp.ltu.f64 	%p7, %fd15, 0d41E0000000000000;
	@%p7 bra 	$L__BB0_7;
	{ // callseq 0, 0
	.param .b64 param0;
	st.param.f64 	[param0], %fd14;
	.param .align 16 .b8 retval0[16];
	call.uni (retval0), 
	__internal_trig_reduction_slowpathd, 
	(
	param0
	);
	ld.param.f64 	%fd139, [retval0];
	ld.param.b32 	%r57, [retval0+8];
	} // callseq 0
$L__BB0_7:
	add.s32 	%r58, %r57, 1;
	bra.uni 	$L__BB0_9;
$L__BB0_8:
	mov.f64 	%fd82, 0d0000000000000000;
	mul.rn.f64 	%fd139, %fd14, %fd82;
	mov.b32 	%r58, 1;
$L__BB0_9:
	shl.b32 	%r47, %r58, 6;
	cvt.u64.u32 	%rd54, %r47;
	and.b64  	%rd55, %rd54, 64;
	mov.u64 	%rd56, __cudart_sin_cos_coeffs;
	add.s64 	%rd57, %rd56, %rd55;
	mul.rn.f64 	%fd83, %fd139, %fd139;
	and.b32  	%r48, %r58, 1;
	setp.eq.b32 	%p9, %r48, 1;
	selp.f64 	%fd84, 0dBDA8FF8320FD8164, 0d3DE5DB65F9785EBA, %p9;
	ld.global.nc.v2.f64 	{%fd85, %fd86}, [%rd57];
	fma.rn.f64 	%fd87, %fd84, %fd83, %fd85;
	fma.rn.f64 	%fd88, %fd87, %fd83, %fd86;
	ld.global.nc.v2.f64 	{%fd89, %fd90}, [%rd57+16];
	fma.rn.f64 	%fd91, %fd88, %fd83, %fd89;
	fma.rn.f64 	%fd92, %fd91, %fd83, %fd90;
	ld.global.nc.v2.f64 	{%fd93, %fd94}, [%rd57+32];
	fma.rn.f64 	%fd95, %fd92, %fd83, %fd93;
	fma.rn.f64 	%fd96, %fd95, %fd83, %fd94;
	fma.rn.f64 	%fd97, %fd96, %fd139, %fd139;
	fma.rn.f64 	%fd98, %fd96, %fd83, 0d3FF0000000000000;
	selp.f64 	%fd99, %fd98, %fd97, %p9;
	and.b32  	%r49, %r58, 2;
	setp.eq.s32 	%p10, %r49, 0;
	mov.f64 	%fd100, 0d0000000000000000;
	sub.f64 	%fd101, %fd100, %fd99;
	selp.f64 	%fd21, %fd99, %fd101, %p10;
	@%p6 bra 	$L__BB0_12;
	mul.f64 	%fd102, %fd14, 0d3FE45F306DC9C883;
	cvt.rni.s32.f64 	%r59, %fd102;
	cvt.rn.f64.s32 	%fd103, %r59;
	fma.rn.f64 	%fd104, %fd103, 0dBFF921FB54442D18, %fd14;
	fma.rn.f64 	%fd105, %fd103, 0dBC91A62633145C00, %fd104;
	fma.rn.f64 	%fd140, %fd103, 0dB97B839A252049C0, %fd105;
	setp.ltu.f64 	%p11, %fd15, 0d41E0000000000000;
	@%p11 bra 	$L__BB0_13;
	{ // callseq 1, 0
	.param .b64 param0;
	st.param.f64 	[param0], %fd14;
	.param .align 16 .b8 retval0[16];
	call.uni (retval0), 
	__internal_trig_reduction_slowpathd, 
	(
	param0
	);
	ld.param.f64 	%fd140, [retval0];
	ld.param.b32 	%r59, [retval0+8];
	} // callseq 1
	bra.uni 	$L__BB0_13;
$L__BB0_12:
	mov.f64 	%fd107, 0d0000000000000000;
	mul.rn.f64 	%fd140, %fd14, %fd107;
	mov.b32 	%r59, 0;
$L__BB0_13:
	mul.f64 	%fd108, %fd1, %fd21;
	mul.f64 	%fd109, %fd3, %fd13;
	shl.b32 	%r52, %r59, 6;
	cvt.u64.u32 	%rd58, %r52;
	and.b64  	%rd59, %rd58, 64;
	mov.u64 	%rd60, __cudart_sin_cos_coeffs;
	add.s64 	%rd61, %rd60, %rd59;
	mul.rn.f64 	%fd110, %fd140, %fd140;
	and.b32  	%r53, %r59, 1;
	setp.eq.b32 	%p12, %r53, 1;
	selp.f64 	%fd111, 0dBDA8FF8320FD8164, 0d3DE5DB65F9785EBA, %p12;
	ld.global.nc.v2.f64 	{%fd112, %fd113}, [%rd61];
	fma.rn.f64 	%fd114, %fd111, %fd110, %fd112;
	fma.rn.f64 	%fd115, %fd114, %fd110, %fd113;
	ld.global.nc.v2.f64 	{%fd116, %fd117}, [%rd61+16];
	fma.rn.f64 	%fd118, %fd115, %fd110, %fd116;
	fma.rn.f64 	%fd119, %fd118, %fd110, %fd117;
	ld.global.nc.v2.f64 	{%fd120, %fd121}, [%rd61+32];
	fma.rn.f64 	%fd122, %fd119, %fd110, %fd120;
	fma.rn.f64 	%fd123, %fd122, %fd110, %fd121;
	fma.rn.f64 	%fd124, %fd123, %fd140, %fd140;
	fma.rn.f64 	%fd125, %fd123, %fd110, 0d3FF0000000000000;
	selp.f64 	%fd126, %fd125, %fd124, %p12;
	and.b32  	%r54, %r59, 2;
	setp.eq.s32 	%p13, %r54, 0;
	mov.f64 	%fd127, 0d0000000000000000;
	sub.f64 	%fd128, %fd127, %fd126;
	selp.f64 	%fd129, %fd126, %fd128, %p13;
	mul.f64 	%fd130, %fd1, %fd129;
	mul.f64 	%fd131, %fd109, %fd108;
	mul.f64 	%fd132, %fd130, 0d0000000000000000;
	sub.f64 	%fd133, %fd131, %fd132;
	mul.f64 	%fd134, %fd109, %fd130;
	fma.rn.f64 	%fd135, %fd108, 0d0000000000000000, %fd134;
	add.f64 	%fd137, %fd137, %fd133;
	add.f64 	%fd136, %fd136, %fd135;
	add.s32 	%r56, %r56, 1;
	setp.ne.s32 	%p14, %r56, 0;
	add.s64 	%rd73, %rd73, 8;
	add.s64 	%rd72, %rd72, 8;
	add.s64 	%rd71, %rd71, 8;
	add.s64 	%rd70, %rd70, 8;
	@%p14 bra 	$L__BB0_4;
	mul.wide.s32 	%rd62, %r55, 8;
	add.s64 	%rd63, %rd2, %rd62;
	st.global.f64 	[%rd63], %fd137;
	add.s64 	%rd64, %rd1, %rd62;
	st.global.f64 	[%rd64], %fd136;
	add.s32 	%r55, %r55, %r4;
	setp.lt.s32 	%p15, %r55, %r3;
	@%p15 bra 	$L__BB0_3;
	bra.uni 	$L__BB0_16;
$L__BB0_15:
	mul.wide.s32 	%rd36, %r55, 8;
	add.s64 	%rd37, %rd2, %rd36;
	mov.b64 	%rd38, 0;
	st.global.u64 	[%rd37], %rd38;
	add.s64 	%rd39, %rd1, %rd36;
	st.global.u64 	[%rd39], %rd38;
	add.s32 	%r55, %r55, %r4;
	setp.lt.s32 	%p3, %r55, %r3;
	@%p3 bra 	$L__BB0_15;
$L__BB0_16:
	ret;

}
.func  (.param .align 16 .b8 func_retval0[16]) __internal_trig_reduction_slowpathd(
	.param .b64 __internal_trig_reduction_slowpathd_param_0
)
{
	.local .align 8 .b8 	__local_depot1[40];
	.reg .b64 	%SP;
	.reg .b64 	%SPL;
	.reg .pred 	%p<10>;
	.reg .b32 	%r<47>;
	.reg .b64 	%rd<74>;
	.reg .b64 	%fd<5>;

	mov.u64 	%SPL, __local_depot1;
	ld.param.f64 	%fd4, [__internal_trig_reduction_slowpathd_param_0];
	add.u64 	%rd1, %SPL, 0;
	{
	.reg .b32 %temp; 
	mov.b64 	{%temp, %r1}, %fd4;
	}
	shr.u32 	%r2, %r1, 20;
	and.b32  	%r3, %r2, 2047;
	setp.eq.s32 	%p1, %r3, 2047;
	mov.b32 	%r46, 0;
	@%p1 bra 	$L__BB1_9;
	add.s32 	%r20, %r3, -1024;
	mov.b64 	%rd20, %fd4;
	shl.b64 	%rd2, %rd20, 11;
	shr.u32 	%r4, %r20, 6;
	sub.s32 	%r45, 15, %r4;
	sub.s32 	%r21, 19, %r4;
	setp.lt.u32 	%p2, %r20, 128;
	selp.b32 	%r6, 18, %r21, %p2;
	setp.ge.s32 	%p3, %r45, %r6;
	mov.b64 	%rd70, 0;
	@%p3 bra 	$L__BB1_4;
	add.s32 	%r23, %r6, %r4;
	neg.s32 	%r43, %r23;
	or.b64  	%rd3, %rd2, -9223372036854775808;
	mov.b64 	%rd70, 0;
	mov.b32 	%r42, 0;
	mov.u64 	%rd25, __cudart_i2opi_d;
	mov.u32 	%r44, %r45;
$L__BB1_3:
	.pragma "nounroll";
	mul.wide.s32 	%rd22, %r42, 8;
	add.s64 	%rd23, %rd1, %rd22;
	mul.wide.s32 	%rd24, %r44, 8;
	add.s64 	%rd26, %rd25, %rd24;
	ld.global.nc.u64 	%rd27, [%rd26];
	{
	.reg .u32 %r0, %r1, %r2, %r3, %alo, %ahi, %blo, %bhi, %clo, %chi;
	mov.b64 	{%alo,%ahi}, %rd27;
	mov.b64 	{%blo,%bhi}, %rd3;
	mov.b64 	{%clo,%chi}, %rd70;
	mad.lo.cc.u32 	%r0, %alo, %blo, %clo;
	madc.hi.cc.u32 	%r1, %alo, %blo, %chi;
	madc.hi.u32 	%r2, %alo, %bhi, 0;
	mad.lo.cc.u32 	%r1, %alo, %bhi, %r1;
	madc.hi.cc.u32 	%r2, %ahi, %blo, %r2;
	madc.hi.u32 	%r3, %ahi, %bhi, 0;
	mad.lo.cc.u32 	%r1, %ahi, %blo, %r1;
	madc.lo.cc.u32 	%r2, %ahi, %bhi, %r2;
	addc.u32 	%r3, %r3, 0;
	mov.b64 	%rd28, {%r0,%r1};
	mov.b64 	%rd70, {%r2,%r3};
	}
	st.local.u64 	[%rd23], %rd28;
	add.s32 	%r44, %r44, 1;
	add.s32 	%r43, %r43, 1;
	add.s32 	%r42, %r42, 1;
	setp.ne.s32 	%p4, %r43, -15;
	mov.u32 	%r45, %r6;
	@%p4 bra 	$L__BB1_3;
$L__BB1_4:
	cvt.s64.s32 	%rd29, %r45;
	cvt.u64.u32 	%rd30, %r4;
	add.s64 	%rd31, %rd30, %rd29;
	shl.b64 	%rd32, %rd31, 3;
	add.s64 	%rd33, %rd1, %rd32;
	st.local.u64 	[%rd33+-120], %rd70;
	and.b32  	%r15, %r2, 63;
	ld.local.u64 	%rd72, [%rd1+16];
	ld.local.u64 	%rd71, [%rd1+24];
	setp.eq.s32 	%p5, %r15, 0;
	@%p5 bra 	$L__BB1_6;
	shl.b64 	%rd34, %rd71, %r15;
	shr.u64 	%rd35, %rd72, 1;
	xor.b32  	%r24, %r15, 63;
	shr.u64 	%rd36, %rd35, %r24;
	or.b64  	%rd71, %rd34, %rd36;
	ld.local.u64 	%rd37, [%rd1+8];
	shl.b64 	%rd38, %rd72, %r15;
	shr.u64 	%rd39, %rd37, 1;
	shr.u64 	%rd40, %rd39, %r24;
	or.b64  	%rd72, %rd38, %rd40;
$L__BB1_6:
	and.b32  	%r25, %r1, -2147483648;
	shr.u64 	%rd41, %rd71, 62;
	cvt.u32.u64 	%r26, %rd41;
	mov.b64 	{%r27, %r28}, %rd71;
	mov.b64 	{%r29, %r30}, %rd72;
	shf.l.wrap.b32 	%r31, %r30, %r27, 2;
	shf.l.wrap.b32 	%r32, %r27, %r28, 2;
	mov.b64 	%rd42, {%r31, %r32};
	shl.b64 	%rd43, %rd72, 2;
	shr.u64 	%rd44, %rd42, 63;
	cvt.u32.u64 	%r33, %rd44;
	add.s32 	%r34, %r33, %r26;
	setp.eq.s32 	%p6, %r25, 0;
	neg.s32 	%r35, %r34;
	selp.b32 	%r46, %r34, %r35, %p6;
	setp.gt.s64 	%p7, %rd42, -1;
	mov.b64 	%rd45, 0;
	{
	.reg .u32 %r0, %r1, %r2, %r3, %a0, %a1, %a2, %a3, %b0, %b1, %b2, %b3;
	mov.b64 	{%a0,%a1}, %rd45;
	mov.b64 	{%a2,%a3}, %rd45;
	mov.b64 	{%b0,%b1}, %rd43;
	mov.b64 	{%b2,%b3}, %rd42;
	sub.cc.u32 	%r0, %a0, %b0;
	subc.cc.u32 	%r1, %a1, %b1;
	subc.cc.u32 	%r2, %a2, %b2;
	subc.u32 	%r3, %a3, %b3;
	mov.b64 	%rd46, {%r0,%r1};
	mov.b64 	%rd47, {%r2,%r3};
	}
	xor.b32  	%r36, %r25, -2147483648;
	selp.b64 	%rd73, %rd42, %rd47, %p7;
	selp.b64 	%rd14, %rd43, %rd46, %p7;
	selp.b32 	%r17, %r25, %r36, %p7;
	clz.b64 	%r37, %rd73;
	cvt.u64.u32 	%rd15, %r37;
	setp.eq.s32 	%p8, %r37, 0;
	@%p8 bra 	$L__BB1_8;
	cvt.u32.u64 	%r38, %rd15;
	and.b32  	%r39, %r38, 63;
	shl.b64 	%rd48, %rd73, %r39;
	shr.u64 	%rd49, %rd14, 1;
	not.b32 	%r40, %r38;
	and.b32  	%r41, %r40, 63;
	shr.u64 	%rd50, %rd49, %r41;
	or.b64  	%rd73, %rd48, %rd50;
$L__BB1_8:
	mov.b64 	%rd51, -3958705157555305931;
	{
	.reg .u32 %r0, %r1, %r2, %r3, %alo, %ahi, %blo, %bhi;
	mov.b64 	{%alo,%ahi}, %rd73;
	mov.b64 	{%blo,%bhi}, %rd51;
	mul.lo.u32 	%r0, %alo, %blo;
	mul.hi.u32 	%r1, %alo, %blo;
	mad.lo.cc.u32 	%r1, %alo, %bhi, %r1;
	madc.hi.u32 	%r2, %alo, %bhi, 0;
	mad.lo.cc.u32 	%r1, %ahi, %blo, %r1;
	madc.hi.cc.u32 	%r2, %ahi, %blo, %r2;
	madc.hi.u32 	%r3, %ahi, %bhi, 0;
	mad.lo.cc.u32 	%r2, %ahi, %bhi, %r2;
	addc.u32 	%r3, %r3, 0;
	mov.b64 	%rd52, {%r0,%r1};
	mov.b64 	%rd53, {%r2,%r3};
	}
	setp.gt.s64 	%p9, %rd53, 0;
	{
	.reg .u32 %r0, %r1, %r2, %r3, %a0, %a1, %a2, %a3, %b0, %b1, %b2, %b3;
	mov.b64 	{%a0,%a1}, %rd52;
	mov.b64 	{%a2,%a3}, %rd53;
	mov.b64 	{%b0,%b1}, %rd52;
	mov.b64 	{%b2,%b3}, %rd53;
	add.cc.u32 	%r0, %a0, %b0;
	addc.cc.u32 	%r1, %a1, %b1;
	addc.cc.u32 	%r2, %a2, %b2;
	addc.u32 	%r3, %a3, %b3;
	mov.b64 	%rd54, {%r0,%r1};
	mov.b64 	%rd55, {%r2,%r3};
	}
	selp.b64 	%rd56, %rd55, %rd53, %p9;
	selp.s64 	%rd57, -1, 0, %p9;
	sub.s64 	%rd58, %rd57, %rd15;
	cvt.u64.u32 	%rd59, %r17;
	shl.b64 	%rd60, %rd59, 32;
	add.s64 	%rd61, %rd56, 1;
	shr.u64 	%rd62, %rd61, 10;
	add.s64 	%rd63, %rd62, 1;
	shr.u64 	%rd64, %rd63, 1;
	shl.b64 	%rd65, %rd58, 52;
	add.s64 	%rd66, %rd65, %rd64;
	add.s64 	%rd67, %rd66, 4602678819172646912;
	or.b64  	%rd68, %rd67, %rd60;
	mov.b64 	%fd4, %rd68;
$L__BB1_9:
	st.param.f64 	[func_retval0], %fd4;
	st.param.b32 	[func_retval0+8], %r46;
	ret;

}


// ===== COMPILED SASS (sm_100) =====

	.target	sm_100

	.elftype	@"ET_EXEC"


//--------------------- .note.nv.tkinfo           --------------------------
	.section	.note.nv.tkinfo,"",@"SHT_NOTE"
	.sectionflags	@"SHF_NOTE_NV_TKINFO"
	.tkinfo
        /*0018*/ 	.word	0x00000002
        /*0030*/ 	.string	""
        /*0030*/ 	.string	"ptxas"
        /*0030*/ 	.string	"Cuda compilation tools, release 13.0, V13.0.88"
        /*0030*/ 	.string	"Build cuda_13.0.r13.0/compiler.36424714_0"
        /*0030*/ 	.string	"-arch sm_100 -m 64 "



//--------------------- .note.nv.cuinfo           --------------------------
	.section	.note.nv.cuinfo,"",@"SHT_NOTE"
	.sectionflags	@"SHF_NOTE_NV_CUINFO"
        /*0018*/ 	.short	0x0002
        /*001a*/ 	.short	0x0064
        /*001c*/ 	.short	0x0082
	.zero		2


//--------------------- .nv.info                  --------------------------
	.section	.nv.info,"",@"SHT_CUDA_INFO"
	.align	4


	//----- nvinfo : EIATTR_REGCOUNT
	.align		4
        /*0000*/ 	.byte	0x04, 0x2f
        /*0002*/ 	.short	(.L_3 - .L_2)
	.align		4
.L_2:
        /*0004*/ 	.word	index@(_Z16PhaseHist_KernelPdS_PKdS1_S1_S1_S1_S1_S1_S1_S1_S1_S1_S1_S1_iii)
        /*0008*/ 	.word	0x00000040


	//----- nvinfo : EIATTR_FRAME_SIZE
	.align		4
.L_3:
        /*000c*/ 	.byte	0x04, 0x11
        /*000e*/ 	.short	(.L_5 - .L_4)
	.align		4
.L_4:
        /*0010*/ 	.word	index@($_Z16PhaseHist_KernelPdS_PKdS1_S1_S1_S1_S1_S1_S1_S1_S1_S1_S1_S1_iii$__internal_trig_reduction_slowpathd)
        /*0014*/ 	.word	0x00000028


	//----- nvinfo : EIATTR_FRAME_SIZE
	.align		4
.L_5:
        /*0018*/ 	.byte	0x04, 0x11
        /*001a*/ 	.short	(.L_7 - .L_6)
	.align		4
.L_6:
        /*001c*/ 	.word	index@($__internal_1_$__cuda_sm20_dsqrt_rn_f64_mediumpath_v1)
        /*0020*/ 	.word	0x00000028


	//----- nvinfo : EIATTR_FRAME_SIZE
	.align		4
.L_7:
        /*0024*/ 	.byte	0x04, 0x11
        /*0026*/ 	.short	(.L_9 - .L_8)
	.align		4
.L_8:
        /*0028*/ 	.word	index@($__internal_0_$__cuda_sm20_div_rn_f64_full)
        /*002c*/ 	.word	0x00000028


	//----- nvinfo : EIATTR_FRAME_SIZE
	.align		4
.L_9:
        /*0030*/ 	.byte	0x04, 0x11
        /*0032*/ 	.short	(.L_11 - .L_10)
	.align		4
.L_10:
        /*0034*/ 	.word	index@(_Z16PhaseHist_KernelPdS_PKdS1_S1_S1_S1_S1_S1_S1_S1_S1_S1_S1_S1_iii)
        /*0038*/ 	.word	0x00000028


	//----- nvinfo : EIATTR_MIN_STACK_SIZE
	.align		4
.L_11:
        /*003c*/ 	.byte	0x04, 0x12
        /*003e*/ 	.short	(.L_13 - .L_12)
	.align		4
.L_12:
        /*0040*/ 	.word	index@(_Z16PhaseHist_KernelPdS_PKdS1_S1_S1_S1_S1_S1_S1_S1_S1_S1_S1_S1_iii)
        /*0044*/ 	.word	0x00000028
.L_13:


//--------------------- .nv.compat                --------------------------
	.section	.nv.compat,"",@"SHT_CUDA_COMPAT_INFO"
	.align	4
        /*0000*/ 	.byte	0x02, 0x09, 0x00, 0x00, 0x02, 0x02, 0x01, 0x00, 0x02, 0x05, 0x05, 0x00, 0x03, 0x07, 0x01, 0x01
        /*0010*/ 	.byte	0x02, 0x03, 0x00, 0x00, 0x02, 0x06, 0x01, 0x00, 0x04, 0x0b, 0x08, 0x00, 0x01, 0x00, 0x00, 0x00
        /*0020*/ 	.byte	0x00, 0x00, 0x00, 0x00


//--------------------- .nv.info._Z16PhaseHist_KernelPdS_PKdS1_S1_S1_S1_S1_S1_S1_S1_S1_S1_S1_S1_iii --------------------------
	.section	.nv.info._Z16PhaseHist_KernelPdS_PKdS1_S1_S1_S1_S1_S1_S1_S1_S1_S1_S1_S1_iii,"",@"SHT_CUDA_INFO"
	.sectionflags	@""
	.align	4


	//----- nvinfo : EIATTR_CUDA_API_VERSION
	.align		4
        /*0000*/ 	.byte	0x04, 0x37
        /*0002*/ 	.short	(.L_15 - .L_14)
.L_14:
        /*0004*/ 	.word	0x00000082


	//----- nvinfo : EIATTR_KPARAM_INFO
	.align		4
.L_15:
        /*0008*/ 	.byte	0x04, 0x17
        /*000a*/ 	.short	(.L_17 - .L_16)
.L_16:
        /*000c*/ 	.word	0x00000000
        /*0010*/ 	.short	0x0011
        /*0012*/ 	.short	0x0080
        /*0014*/ 	.byte	0x00, 0xf0, 0x11, 0x00


	//----- nvinfo : EIATTR_KPARAM_INFO
	.align		4
.L_17:
        /*0018*/ 	.byte	0x04, 0x17
        /*001a*/ 	.short	(.L_19 - .L_18)
.L_18:
        /*001c*/ 	.word	0x00000000
        /*0020*/ 	.short	0x0010
        /*0022*/ 	.short	0x007c
        /*0024*/ 	.byte	0x00, 0xf0, 0x11, 0x00


	//----- nvinfo : EIATTR_KPARAM_INFO
	.align		4
.L_19:
        /*0028*/ 	.byte	0x04, 0x17
        /*002a*/ 	.short	(.L_21 - .L_20)
.L_20:
        /*002c*/ 	.word	0x00000000
        /*0030*/ 	.short	0x000f
        /*0032*/ 	.short	0x0078
        /*0034*/ 	.byte	0x00, 0xf0, 0x11, 0x00


	//----- nvinfo : EIATTR_KPARAM_INFO
	.align		4
.L_21:
        /*0038*/ 	.byte	0x04, 0x17
        /*003a*/ 	.short	(.L_23 - .L_22)
.L_22:
        /*003c*/ 	.word	0x00000000
        /*0040*/ 	.short	0x000e
        /*0042*/ 	.short	0x0070
        /*0044*/ 	.byte	0x00, 0xf5, 0x21, 0x00


	//----- nvinfo : EIATTR_KPARAM_INFO
	.align		4
.L_23:
        /*0048*/ 	.byte	0x04, 0x17
        /*004a*/ 	.short	(.L_25 - .L_24)
.L_24:
        /*004c*/ 	.word	0x00000000
        /*0050*/ 	.short	0x000d
        /*0052*/ 	.short	0x0068
        /*0054*/ 	.byte	0x00, 0xf5, 0x21, 0x00


	//----- nvinfo : EIATTR_KPARAM_INFO
	.align		4
.L_25:
        /*0058*/ 	.byte	0x04, 0x17
        /*005a*/ 	.short	(.L_27 - .L_26)
.L_26:
        /*005c*/ 	.word	0x00000000
        /*0060*/ 	.short	0x000c
        /*0062*/ 	.short	0x0060
        /*0064*/ 	.byte	0x00, 0xf5, 0x21, 0x00


	//----- nvinfo : EIATTR_KPARAM_INFO
	.align		4
.L_27:
        /*0068*/ 	.byte	0x04, 0x17
        /*006a*/ 	.short	(.L_29 - .L_28)
.L_28:
        /*006c*/ 	.word	0x00000000
        /*0070*/ 	.short	0x000b
        /*0072*/ 	.short	0x0058
        /*0074*/ 	.byte	0x00, 0xf5, 0x21, 0x00


	//----- nvinfo : EIATTR_KPARAM_INFO
	.align		4
.L_29:
        /*0078*/ 	.byte	0x04, 0x17
        /*007a*/ 	.short	(.L_31 - .L_30)
.L_30:
        /*007c*/ 	.word	0x00000000
        /*0080*/ 	.short	0x000a
        /*0082*/ 	.short	0x0050
        /*0084*/ 	.byte	0x00, 0xf5, 0x21, 0x00


	//----- nvinfo : EIATTR_KPARAM_INFO
	.align		4
.L_31:
        /*0088*/ 	.byte	0x04, 0x17
        /*008a*/ 	.short	(.L_33 - .L_32)
.L_32:
        /*008c*/ 	.word	0x00000000
        /*0090*/ 	.short	0x0009
        /*0092*/ 	.short	0x0048
        /*0094*/ 	.byte	0x00, 0xf5, 0x21, 0x00


	//----- nvinfo : EIATTR_KPARAM_INFO
	.align		4
.L_33:
        /*0098*/ 	.byte	0x04, 0x17
        /*009a*/ 	.short	(.L_35 - .L_34)
.L_34:
        /*009c*/ 	.word	0x00000000
        /*00a0*/ 	.short	0x0008
        /*00a2*/ 	.short	0x0040
        /*00a4*/ 	.byte	0x00, 0xf5, 0x21, 0x00


	//----- nvinfo : EIATTR_KPARAM_INFO
	.align		4
.L_35:
        /*00a8*/ 	.byte	0x04, 0x17
        /*00aa*/ 	.short	(.L_37 - .L_36)
.L_36:
        /*00ac*/ 	.word	0x00000000
        /*00b0*/ 	.short	0x0007
        /*00b2*/ 	.short	0x0038
        /*00b4*/ 	.byte	0x00, 0xf5, 0x21, 0x00


	//----- nvinfo : EIATTR_KPARAM_INFO
	.align		4
.L_37:
        /*00b8*/ 	.byte	0x04, 0x17
        /*00ba*/ 	.short	(.L_39 - .L_38)
.L_38:
        /*00bc*/ 	.word	0x00000000
        /*00c0*/ 	.short	0x0006
        /*00c2*/ 	.short	0x0030
        /*00c4*/ 	.byte	0x00, 0xf5, 0x21, 0x00


	//----- nvinfo : EIATTR_KPARAM_INFO
	.align		4
.L_39:
        /*00c8*/ 	.byte	0x04, 0x17
        /*00ca*/ 	.short	(.L_41 - .L_40)
.L_40:
        /*00cc*/ 	.word	0x00000000
        /*00d0*/ 	.short	0x0005
        /*00d2*/ 	.short	0x0028
        /*00d4*/ 	.byte	0x00, 0xf5, 0x21, 0x00


	//----- nvinfo : EIATTR_KPARAM_INFO
	.align		4
.L_41:
        /*00d8*/ 	.byte	0x04, 0x17
        /*00da*/ 	.short	(.L_43 - .L_42)
.L_42:
        /*00dc*/ 	.word	0x00000000
        /*00e0*/ 	.short	0x0004
        /*00e2*/ 	.short	0x0020
        /*00e4*/ 	.byte	0x00, 0xf5, 0x21, 0x00


	//----- nvinfo : EIATTR_KPARAM_INFO
	.align		4
.L_43:
        /*00e8*/ 	.byte	0x04, 0x17
        /*00ea*/ 	.short	(.L_45 - .L_44)
.L_44:
        /*00ec*/ 	.word	0x00000000
        /*00f0*/ 	.short	0x0003
        /*00f2*/ 	.short	0x0018
        /*00f4*/ 	.byte	0x00, 0xf5, 0x21, 0x00


	//----- nvinfo : EIATTR_KPARAM_INFO
	.align		4
.L_45:
        /*00f8*/ 	.byte	0x04, 0x17
        /*00fa*/ 	.short	(.L_47 - .L_46)
.L_46:
        /*00fc*/ 	.word	0x00000000
        /*0100*/ 	.short	0x0002
        /*0102*/ 	.short	0x0010
        /*0104*/ 	.byte	0x00, 0xf5, 0x21, 0x00


	//----- nvinfo : EIATTR_KPARAM_INFO
	.align		4
.L_47:
        /*0108*/ 	.byte	0x04, 0x17
        /*010a*/ 	.short	(.L_49 - .L_48)
.L_48:
        /*010c*/ 	.word	0x00000000
        /*0110*/ 	.short	0x0001
        /*0112*/ 	.short	0x0008
        /*0114*/ 	.byte	0x00, 0xf5, 0x21, 0x00


	//----- nvinfo : EIATTR_KPARAM_INFO
	.align		4
.L_49:
        /*0118*/ 	.byte	0x04, 0x17
        /*011a*/ 	.short	(.L_51 - .L_50)
.L_50:
        /*011c*/ 	.word	0x00000000
        /*0120*/ 	.short	0x0000
        /*0122*/ 	.short	0x0000
        /*0124*/ 	.byte	0x00, 0xf5, 0x21, 0x00


	//----- nvinfo : EIATTR_SPARSE_MMA_MASK
	.align		4
.L_51:
        /*0128*/ 	.byte	0x03, 0x50
        /*012a*/ 	.short	0x0000


	//----- nvinfo : EIATTR_MAXREG_COUNT
	.align		4
        /*012c*/ 	.byte	0x03, 0x1b
        /*012e*/ 	.short	0x00ff


	//----- nvinfo : EIATTR_MERCURY_ISA_VERSION
	.align		4
        /*0130*/ 	.byte	0x03, 0x5f
        /*0132*/ 	.short	0x0101


	//----- nvinfo : EIATTR_VRC_CTA_INIT_COUNT
	.align		4
        /*0134*/ 	.byte	0x02, 0x4a
	.zero		1
	.zero		1


	//----- nvinfo : EIATTR_EXIT_INSTR_OFFSETS
	.align		4
        /*0138*/ 	.byte	0x04, 0x1c
        /*013a*/ 	.short	(.L_53 - .L_52)


	//   ....[0]....
.L_52:
        /*013c*/ 	.word	0x00000090


	//   ....[1]....
        /*0140*/ 	.word	0x00000190


	//   ....[2]....
        /*0144*/ 	.word	0x00001970


	//----- nvinfo : EIATTR_CRS_STACK_SIZE
	.align		4
.L_53:
        /*0148*/ 	.byte	0x04, 0x1e
        /*014a*/ 	.short	(.L_55 - .L_54)
.L_54:
        /*014c*/ 	.word	0x00000000


	//----- nvinfo : EIATTR_CBANK_PARAM_SIZE
	.align		4
.L_55:
        /*0150*/ 	.byte	0x03, 0x19
        /*0152*/ 	.short	0x0084


	//----- nvinfo : EIATTR_PARAM_CBANK
	.align		4
        /*0154*/ 	.byte	0x04, 0x0a
        /*0156*/ 	.short	(.L_57 - .L_56)
	.align		4
.L_56:
        /*0158*/ 	.word	index@(.nv.constant0._Z16PhaseHist_KernelPdS_PKdS1_S1_S1_S1_S1_S1_S1_S1_S1_S1_S1_S1_iii)
        /*015c*/ 	.short	0x0380
        /*015e*/ 	.short	0x0084


	//----- nvinfo : EIATTR_SW_WAR
	.align		4
.L_57:
        /*0160*/ 	.byte	0x04, 0x36
        /*0162*/ 	.short	(.L_59 - .L_58)
.L_58:
        /*0164*/ 	.word	0x00000008
.L_59:


//--------------------- .nv.callgraph             --------------------------
	.section	.nv.callgraph,"",@"SHT_CUDA_CALLGRAPH"
	.align	4
	.sectionentsize	8
	.align		4
        /*0000*/ 	.word	0x00000000
	.align		4
        /*0004*/ 	.word	0xffffffff
	.align		4
        /*0008*/ 	.word	0x00000000
	.align		4
        /*000c*/ 	.word	0xfffffffe
	.align		4
        /*0010*/ 	.word	0x00000000
	.align		4
        /*0014*/ 	.word	0xfffffffd
	.align		4
        /*0018*/ 	.word	0x00000000
	.align		4
        /*001c*/ 	.word	0xfffffffc


//--------------------- .nv.constant4             --------------------------
	.section	.nv.constant4,"a",@progbits
	.align	8
	.align		8
.nv.constant4:
        /*0000*/ 	.dword	__cudart_i2opi_d
	.align		8
        /*0008*/ 	.dword	__cudart_sin_cos_coeffs


//--------------------- .text._Z16PhaseHist_KernelPdS_PKdS1_S1_S1_S1_S1_S1_S1_S1_S1_S1_S1_S1_iii --------------------------
	.section	.text._Z16PhaseHist_KernelPdS_PKdS1_S1_S1_S1_S1_S1_S1_S1_S1_S1_S1_S1_iii,"ax",@progbits
	.align	128
        .global         _Z16PhaseHist_KernelPdS_PKdS1_S1_S1_S1_S1_S1_S1_S1_S1_S1_S1_S1_iii
        .type           _Z16PhaseHist_KernelPdS_PKdS1_S1_S1_S1_S1_S1_S1_S1_S1_S1_S1_S1_iii,@function
        .size           _Z16PhaseHist_KernelPdS_PKdS1_S1_S1_S1_S1_S1_S1_S1_S1_S1_S1_S1_iii,(.L_x_39 - _Z16PhaseHist_KernelPdS_PKdS1_S1_S1_S1_S1_S1_S1_S1_S1_S1_S1_S1_iii)
        .other          _Z16PhaseHist_KernelPdS_PKdS1_S1_S1_S1_S1_S1_S1_S1_S1_S1_S1_S1_iii,@"STO_CUDA_ENTRY STV_DEFAULT"
_Z16PhaseHist_KernelPdS_PKdS1_S1_S1_S1_S1_S1_S1_S1_S1_S1_S1_S1_iii:
.text._Z16PhaseHist_KernelPdS_PKdS1_S1_S1_S1_S1_S1_S1_S1_S1_S1_S1_S1_iii:
[----:B------:R-:W0:Y:S01]  /*0000*/  LDC R1, c[0x0][0x37c] ;  /* 0x0000df00ff017b82 */ /* 0x000e220000000800 */
[----:B------:R-:W1:Y:S07]  /*0010*/  S2R R49, SR_TID.X ;  /* 0x0000000000317919 */ /* 0x000e6e0000002100 */
[----:B------:R-:W1:Y:S01]  /*0020*/  S2UR UR6, SR_CTAID.X ;  /* 0x00000000000679c3 */ /* 0x000e620000002500 */
[----:B------:R-:W2:Y:S01]  /*0030*/  LDCU.64 UR4, c[0x0][0x3f8] ;  /* 0x00007f00ff0477ac */ /* 0x000ea20008000a00 */
[----:B0-----:R-:W-:-:S06]  /*0040*/  VIADD R1, R1, 0xffffffd8 ;  /* 0xffffffd801017836 */ /* 0x001fcc0000000000 */
[----:B------:R-:W1:Y:S01]  /*0050*/  LDC R48, c[0x0][0x360] ;  /* 0x0000d800ff307b82 */ /* 0x000e620000000800 */
[----:B--2---:R-:W-:Y:S01]  /*0060*/  UIMAD UR4, UR5, UR4, URZ ;  /* 0x00000004050472a4 */ /* 0x004fe2000f8e02ff */
[----:B-1----:R-:W-:-:S05]  /*0070*/  IMAD R49, R48, UR6, R49 ;  /* 0x0000000630317c24 */ /* 0x002fca000f8e0231 */
[----:B------:R-:W-:-:S13]  /*0080*/  ISETP.GE.AND P0, PT, R49, UR4, PT ;  /* 0x0000000431007c0c */ /* 0x000fda000bf06270 */
[----:B------:R-:W-:Y:S05]  /*0090*/  @P0 EXIT ;  /* 0x000000000000094d */ /* 0x000fea0003800000 */
[----:B------:R-:W0:Y:S01]  /*00a0*/  LDCU UR6, c[0x0][0x400] ;  /* 0x00008000ff0677ac */ /* 0x000e220008000800 */
[----:B------:R-:W1:Y:S01]  /*00b0*/  LDC.64 R6, c[0x0][0x380] ;  /* 0x0000e000ff067b82 */ /* 0x000e620000000a00 */
[----:B------:R-:W2:Y:S01]  /*00c0*/  LDCU UR7, c[0x0][0x370] ;  /* 0x00006e00ff0777ac */ /* 0x000ea20008000800 */
[----:B------:R-:W3:Y:S06]  /*00d0*/  LDCU.64 UR8, c[0x0][0x358] ;  /* 0x00006b00ff0877ac */ /* 0x000eec0008000a00 */
[----:B------:R-:W4:Y:S01]  /*00e0*/  LDC.64 R8, c[0x0][0x388] ;  /* 0x0000e200ff087b82 */ /* 0x000f220000000a00 */
[----:B0-----:R-:W-:Y:S01]  /*00f0*/  UISETP.GT.AND UP0, UPT, UR6, URZ, UPT ;  /* 0x000000ff0600728c */ /* 0x001fe2000bf04270 */
[----:B--2---:R-:W-:-:S08]  /*0100*/  IMAD R48, R48, UR7, RZ ;  /* 0x0000000730307c24 */ /* 0x004fd0000f8e02ff */
[----:B---3--:R-:W-:Y:S05]  /*0110*/  BRA.U UP0, `(.L_x_0) ;  /* 0x0000000100207547 */ /* 0x008fea000b800000 */
.L_x_1:
[----:B-1----:R-:W-:-:S04]  /*0120*/  IMAD.WIDE R2, R49, 0x8, R6 ;  /* 0x0000000831027825 */ /* 0x002fc800078e0206 */
[----:B----4-:R-:W-:Y:S01]  /*0130*/  IMAD.WIDE R4, R49, 0x8, R8 ;  /* 0x0000000831047825 */ /* 0x010fe200078e0208 */
[----:B------:R0:W-:Y:S03]  /*0140*/  STG.E.64 desc[UR8][R2.64], RZ ;  /* 0x000000ff02007986 */ /* 0x0001e6000c101b08 */
[----:B------:R-:W-:Y:S01]  /*0150*/  IMAD.IADD R49, R48, 0x1, R49 ;  /* 0x0000000130317824 */ /* 0x000fe200078e0231 */
[----:B------:R0:W-:Y:S04]  /*0160*/  STG.E.64 desc[UR8][R4.64], RZ ;  /* 0x000000ff04007986 */ /* 0x0001e8000c101b08 */
[----:B------:R-:W-:-:S13]  /*0170*/  ISETP.GE.AND P0, PT, R49, UR4, PT ;  /* 0x0000000431007c0c */ /* 0x000fda000bf06270 */
[----:B0-----:R-:W-:Y:S05]  /*0180*/  @!P0 BRA `(.L_x_1) ;  /* 0xfffffffc00e48947 */ /* 0x001fea000383ffff */
[----:B------:R-:W-:Y:S05]  /*0190*/  EXIT ;  /* 0x000000000000794d */ /* 0x000fea0003800000 */
.L_x_0:
[----:B------:R-:W-:Y:S01]  /*01a0*/  IMAD.MOV.U32 R2, RZ, RZ, 0x0 ;  /* 0x00000000ff027424 */ /* 0x000fe200078e00ff */
[----:B------:R-:W-:Y:S01]  /*01b0*/  UMOV UR10, 0xfefa39ef ;  /* 0xfefa39ef000a7882 */ /* 0x000fe20000000000 */
[----:B------:R-:W-:Y:S01]  /*01c0*/  IMAD.MOV.U32 R3, RZ, RZ, 0x43380000 ;  /* 0x43380000ff037424 */ /* 0x000fe200078e00ff */
[----:B------:R-:W-:Y:S01]  /*01d0*/  UMOV UR11, 0x3fe62e42 ;  /* 0x3fe62e42000b7882 */ /* 0x000fe20000000000 */
[----:B----4-:R-:W0:Y:S01]  /*01e0*/  I2F.F64 R8, UR5 ;  /* 0x0000000500087d12 */ /* 0x010e220008201c00 */
[----:B------:R-:W2:Y:S03]  /*01f0*/  LDCU.64 UR12, c[0x4][0x8] ;  /* 0x01000100ff0c77ac */ /* 0x000ea60008000a00 */
[----:B------:R-:W-:Y:S01]  /*0200*/  DADD R2, -R2, 6.75539944105574400000e+15 ;  /* 0x4338000002027429 */ /* 0x000fe20000000100 */
[----:B------:R-:W-:-:S07]  /*0210*/  UIADD3 UR6, UPT, UPT, -UR6, URZ, URZ ;  /* 0x000000ff06067290 */ /* 0x000fce000fffe1ff */
[----:B------:R-:W-:Y:S01]  /*0220*/  DFMA R4, R2, -UR10, RZ ;  /* 0x8000000a02047c2b */ /* 0x000fe200080000ff */
[----:B------:R-:W-:Y:S01]  /*0230*/  UMOV UR10, 0x3b39803f ;  /* 0x3b39803f000a7882 */ /* 0x000fe20000000000 */
[----:B------:R-:W-:Y:S01]  /*0240*/  UMOV UR11, 0x3c7abc9e ;  /* 0x3c7abc9e000b7882 */ /* 0x000fe20000000000 */
[----:B0-----:R-:W-:-:S05]  /*0250*/  DADD R8, R8, -1 ;  /* 0xbff0000008087429 */ /* 0x001fca0000000000 */
[----:B------:R-:W-:Y:S01]  /*0260*/  DFMA R4, R2, -UR10, R4 ;  /* 0x8000000a02047c2b */ /* 0x000fe20008000004 */
[----:B------:R-:W-:Y:S01]  /*0270*/  UMOV UR10, 0x69ce2bdf ;  /* 0x69ce2bdf000a7882 */ /* 0x000fe20000000000 */
[----:B------:R-:W-:Y:S01]  /*0280*/  IMAD.MOV.U32 R2, RZ, RZ, -0x35dec16 ;  /* 0xfca213eaff027424 */ /* 0x000fe200078e00ff */
[----:B------:R-:W-:Y:S01]  /*0290*/  UMOV UR11, 0x3e5ade15 ;  /* 0x3e5ade15000b7882 */ /* 0x000fe20000000000 */
[----:B------:R-:W-:-:S06]  /*02a0*/  IMAD.MOV.U32 R3, RZ, RZ, 0x3e928af3 ;  /* 0x3e928af3ff037424 */ /* 0x000fcc00078e00ff */
[----:B------:R-:W-:Y:S01]  /*02b0*/  DFMA R2, R4, UR10, R2 ;  /* 0x0000000a04027c2b */ /* 0x000fe20008000002 */
[----:B------:R-:W-:Y:S01]  /*02c0*/  UMOV UR10, 0x62401315 ;  /* 0x62401315000a7882 */ /* 0x000fe20000000000 */
[----:B------:R-:W-:-:S06]  /*02d0*/  UMOV UR11, 0x3ec71dee ;  /* 0x3ec71dee000b7882 */ /* 0x000fcc0000000000 */
[----:B------:R-:W-:Y:S01]  /*02e0*/  DFMA R2, R4, R2, UR10 ;  /* 0x0000000a04027e2b */ /* 0x000fe20008000002 */
        /* <DEDUP_REMOVED lines=20> */
[----:B------:R-:W-:-:S08]  /*0430*/  DFMA R2, R4, R2, UR10 ;  /* 0x0000000a04027e2b */ /* 0x000fd00008000002 */
[----:B------:R-:W-:-:S08]  /*0440*/  DFMA R2, R4, R2, 1 ;  /* 0x3ff000000402742b */ /* 0x000fd00000000002 */
[----:B--2---:R-:W-:-:S11]  /*0450*/  DFMA R10, R4, R2, 1 ;  /* 0x3ff00000040a742b */ /* 0x004fd60000000002 */
.L_x_19:
[----:B------:R-:W0:Y:S01]  /*0460*/  LDC R12, c[0x0][0x3f8] ;  /* 0x0000fe00ff0c7b82 */ /* 0x000e220000000800 */
[----:B------:R-:W2:Y:S01]  /*0470*/  LDCU UR5, c[0x0][0x3fc] ;  /* 0x00007f80ff0577ac */ /* 0x000ea20008000800 */
[----:B------:R-:W3:Y:S01]  /*0480*/  LDCU.64 UR10, c[0x0][0x3a0] ;  /* 0x00007400ff0a77ac */ /* 0x000ee20008000a00 */
[----:B------:R-:W4:Y:S01]  /*0490*/  LDCU.64 UR14, c[0x0][0x398] ;  /* 0x00007300ff0e77ac */ /* 0x000f220008000a00 */
[----:B0-----:R-:W-:-:S04]  /*04a0*/  IABS R5, R12 ;  /* 0x0000000c00057213 */ /* 0x001fc80000000000 */
[----:B------:R-:W0:Y:S08]  /*04b0*/  I2F.RP R0, R5 ;  /* 0x0000000500007306 */ /* 0x000e300000209400 */
[----:B0-----:R-:W0:Y:S02]  /*04c0*/  MUFU.RCP R0, R0 ;  /* 0x0000000000007308 */ /* 0x001e240000001000 */
[----:B0-----:R-:W-:-:S06]  /*04d0*/  VIADD R2, R0, 0xffffffe ;  /* 0x0ffffffe00027836 */ /* 0x001fcc0000000000 */
[----:B------:R0:W1:Y:S02]  /*04e0*/  F2I.FTZ.U32.TRUNC.NTZ R3, R2 ;  /* 0x0000000200037305 */ /* 0x000064000021f000 */
[----:B0-----:R-:W-:Y:S02]  /*04f0*/  IMAD.MOV.U32 R2, RZ, RZ, RZ ;  /* 0x000000ffff027224 */ /* 0x001fe400078e00ff */
[----:B-1----:R-:W-:-:S04]  /*0500*/  IMAD.MOV R4, RZ, RZ, -R3 ;  /* 0x000000ffff047224 */ /* 0x002fc800078e0a03 */
[----:B------:R-:W-:Y:S01]  /*0510*/  IMAD R7, R4, R5, RZ ;  /* 0x0000000504077224 */ /* 0x000fe200078e02ff */
[----:B------:R-:W-:-:S03]  /*0520*/  IABS R4, R49 ;  /* 0x0000003100047213 */ /* 0x000fc60000000000 */
[----:B------:R-:W-:-:S06]  /*0530*/  IMAD.HI.U32 R3, R3, R7, R2 ;  /* 0x0000000703037227 */ /* 0x000fcc00078e0002 */
[----:B------:R-:W-:Y:S02]  /*0540*/  IMAD.HI.U32 R6, R3, R4, RZ ;  /* 0x0000000403067227 */ /* 0x000fe400078e00ff */
[----:B------:R-:W0:Y:S02]  /*0550*/  LDC.64 R2, c[0x0][0x3e8] ;  /* 0x0000fa00ff027b82 */ /* 0x000e240000000a00 */
[----:B------:R-:W-:-:S04]  /*0560*/  IMAD.MOV R0, RZ, RZ, -R6 ;  /* 0x000000ffff007224 */ /* 0x000fc800078e0a06 */
[----:B------:R-:W-:-:S05]  /*0570*/  IMAD R0, R5, R0, R4 ;  /* 0x0000000005007224 */ /* 0x000fca00078e0204 */
[----:B------:R-:W-:-:S13]  /*0580*/  ISETP.GT.U32.AND P1, PT, R5, R0, PT ;  /* 0x000000000500720c */ /* 0x000fda0003f24070 */
[----:B------:R-:W-:Y:S02]  /*0590*/  @!P1 IMAD.IADD R0, R0, 0x1, -R5 ;  /* 0x0000000100009824 */ /* 0x000fe400078e0a05 */
[----:B------:R-:W-:Y:S01]  /*05a0*/  @!P1 VIADD R6, R6, 0x1 ;  /* 0x0000000106069836 */ /* 0x000fe20000000000 */
[----:B------:R-:W-:Y:S02]  /*05b0*/  ISETP.NE.AND P1, PT, R12, RZ, PT ;  /* 0x000000ff0c00720c */ /* 0x000fe40003f25270 */
[----:B------:R-:W-:Y:S02]  /*05c0*/  ISETP.GE.U32.AND P0, PT, R0, R5, PT ;  /* 0x000000050000720c */ /* 0x000fe40003f06070 */
[----:B------:R-:W-:Y:S01]  /*05d0*/  LOP3.LUT R0, R49, R12, RZ, 0x3c, !PT ;  /* 0x0000000c31007212 */ /* 0x000fe200078e3cff */
[----:B------:R-:W1:Y:S03]  /*05e0*/  LDC.64 R4, c[0x0][0x3e0] ;  /* 0x0000f800ff047b82 */ /* 0x000e660000000a00 */
[----:B------:R-:W-:-:S07]  /*05f0*/  ISETP.GE.AND P2, PT, R0, RZ, PT ;  /* 0x000000ff0000720c */ /* 0x000fce0003f46270 */
[----:B------:R-:W-:-:S04]  /*0600*/  @P0 VIADD R6, R6, 0x1 ;  /* 0x0000000106060836 */ /* 0x000fc80000000000 */
[----:B------:R-:W-:Y:S02]  /*0610*/  IMAD.MOV.U32 R17, RZ, RZ, R6 ;  /* 0x000000ffff117224 */ /* 0x000fe400078e0006 */
[----:B------:R-:W3:Y:S02]  /*0620*/  LDC.64 R6, c[0x0][0x3f0] ;  /* 0x0000fc00ff067b82 */ /* 0x000ee40000000a00 */
[----:B------:R-:W-:Y:S01]  /*0630*/  @!P2 IMAD.MOV R17, RZ, RZ, -R17 ;  /* 0x000000ffff11a224 */ /* 0x000fe200078e0a11 */
[----:B------:R-:W-:-:S05]  /*0640*/  @!P1 LOP3.LUT R17, RZ, R12, RZ, 0x33, !PT ;  /* 0x0000000cff119212 */ /* 0x000fca00078e33ff */
[----:B------:R-:W-:-:S04]  /*0650*/  IMAD.MOV R0, RZ, RZ, -R17 ;  /* 0x000000ffff007224 */ /* 0x000fc800078e0a11 */
[----:B------:R-:W-:-:S04]  /*0660*/  IMAD R0, R12, R0, R49 ;  /* 0x000000000c007224 */ /* 0x000fc800078e0231 */
[C---:B--2---:R-:W-:Y:S02]  /*0670*/  IMAD R13, R0.reuse, UR5, R17 ;  /* 0x00000005000d7c24 */ /* 0x044fe4000f8e0211 */
[----:B-1----:R-:W-:-:S04]  /*0680*/  IMAD.WIDE R4, R0, 0x8, R4 ;  /* 0x0000000800047825 */ /* 0x002fc800078e0204 */
[----:B0-----:R-:W-:Y:S02]  /*0690*/  IMAD.WIDE R2, R0, 0x8, R2 ;  /* 0x0000000800027825 */ /* 0x001fe400078e0202 */
[----:B------:R-:W5:Y:S02]  /*06a0*/  LDG.E.64 R4, desc[UR8][R4.64] ;  /* 0x0000000804047981 */ /* 0x000f64000c1e1b00 */
[----:B---3--:R-:W-:Y:S02]  /*06b0*/  IMAD.WIDE R6, R13, 0x8, R6 ;  /* 0x000000080d067825 */ /* 0x008fe400078e0206 */
[----:B------:R-:W5:Y:S04]  /*06c0*/  LDG.E.64 R2, desc[UR8][R2.64] ;  /* 0x0000000802027981 */ /* 0x000f68000c1e1b00 */
[----:B------:R-:W5:Y:S01]  /*06d0*/  LDG.E.64 R6, desc[UR8][R6.64] ;  /* 0x0000000806067981 */ /* 0x000f62000c1e1b00 */
[----:B------:R-:W0:Y:S01]  /*06e0*/  MUFU.RCP64H R13, R9 ;  /* 0x00000009000d7308 */ /* 0x000e220000001800 */
[----:B------:R-:W-:-:S06]  /*06f0*/  IMAD.MOV.U32 R12, RZ, RZ, 0x1 ;  /* 0x00000001ff0c7424 */ /* 0x000fcc00078e00ff */
[----:B0-----:R-:W-:-:S08]  /*0700*/  DFMA R14, -R8, R12, 1 ;  /* 0x3ff00000080e742b */ /* 0x001fd0000000010c */
[----:B------:R-:W-:-:S08]  /*0710*/  DFMA R14, R14, R14, R14 ;  /* 0x0000000e0e0e722b */ /* 0x000fd0000000000e */
[----:B------:R-:W-:Y:S01]  /*0720*/  DFMA R14, R12, R14, R12 ;  /* 0x0000000e0c0e722b */ /* 0x000fe2000000000c */
[----:B------:R-:W0:Y:S07]  /*0730*/  I2F.F64 R16, R17 ;  /* 0x0000001100107312 */ /* 0x000e2e0000201c00 */
[----:B------:R-:W-:-:S08]  /*0740*/  DFMA R12, -R8, R14, 1 ;  /* 0x3ff00000080c742b */ /* 0x000fd0000000010e */
[----:B------:R-:W-:-:S08]  /*0750*/  DFMA R12, R14, R12, R14 ;  /* 0x0000000c0e0c722b */ /* 0x000fd0000000000e */
[----:B0-----:R-:W-:-:S08]  /*0760*/  DMUL R20, R16, R12 ;  /* 0x0000000c10147228 */ /* 0x001fd00000000000 */
[----:B------:R-:W-:-:S08]  /*0770*/  DFMA R14, -R8, R20, R16 ;  /* 0x00000014080e722b */ /* 0x000fd00000000110 */
[----:B------:R-:W-:Y:S01]  /*0780*/  DFMA R20, R12, R14, R20 ;  /* 0x0000000e0c14722b */ /* 0x000fe20000000014 */
[----:B------:R-:W-:-:S09]  /*0790*/  FSETP.GEU.AND P1, PT, |R17|, 6.5827683646048100446e-37, PT ;  /* 0x036000001100780b */ /* 0x000fd20003f2e200 */
[----:B------:R-:W-:-:S05]  /*07a0*/  FFMA R12, RZ, R9, R21 ;  /* 0x00000009ff0c7223 */ /* 0x000fca0000000015 */
[----:B------:R-:W-:Y:S01]  /*07b0*/  FSETP.GT.AND P0, PT, |R12|, 1.469367938527859385e-39, PT ;  /* 0x001000000c00780b */ /* 0x000fe20003f04200 */
[----:B------:R-:W-:Y:S01]  /*07c0*/  IMAD.U32 R46, RZ, RZ, UR10 ;  /* 0x0000000aff2e7e24 */ /* 0x000fe2000f8e00ff */
[----:B------:R-:W-:Y:S01]  /*07d0*/  BSSY.RECONVERGENT B0, `(.L_x_2) ;  /* 0x000000b000007945 */ /* 0x000fe20003800200 */
[----:B------:R-:W-:Y:S02]  /*07e0*/  IMAD.U32 R47, RZ, RZ, UR11 ;  /* 0x0000000bff2f7e24 */ /* 0x000fe4000f8e00ff */
[----:B----4-:R-:W-:Y:S02]  /*07f0*/  IMAD.U32 R44, RZ, RZ, UR14 ;  /* 0x0000000eff2c7e24 */ /* 0x010fe4000f8e00ff */
[----:B------:R-:W-:-:S06]  /*0800*/  IMAD.U32 R45, RZ, RZ, UR15 ;  /* 0x0000000fff2d7e24 */ /* 0x000fcc000f8e00ff */
[----:B------:R-:W-:Y:S05]  /*0810*/  @P0 BRA P1, `(.L_x_3) ;  /* 0x0000000000180947 */ /* 0x000fea0000800000 */
[----:B------:R-:W-:Y:S01]  /*0820*/  IMAD.MOV.U32 R22, RZ, RZ, R16 ;  /* 0x000000ffff167224 */ /* 0x000fe200078e0010 */
[----:B------:R-:W-:Y:S01]  /*0830*/  MOV R54, 0x880 ;  /* 0x0000088000367802 */ /* 0x000fe20000000f00 */
[----:B------:R-:W-:Y:S02]  /*0840*/  IMAD.MOV.U32 R23, RZ, RZ, R17 ;  /* 0x000000ffff177224 */ /* 0x000fe400078e0011 */
[----:B------:R-:W-:Y:S02]  /*0850*/  IMAD.MOV.U32 R20, RZ, RZ, R8 ;  /* 0x000000ffff147224 */ /* 0x000fe400078e0008 */
[----:B------:R-:W-:-:S07]  /*0860*/  IMAD.MOV.U32 R21, RZ, RZ, R9 ;  /* 0x000000ffff157224 */ /* 0x000fce00078e0009 */
[----:B-----5:R-:W-:Y:S05]  /*0870*/  CALL.REL.NOINC `($__internal_0_$__cuda_sm20_div_rn_f64_full) ;  /* 0x0000001000407944 */ /* 0x020fea0003c00000 */
.L_x_3:
[----:B------:R-:W-:Y:S05]  /*0880*/  BSYNC.RECONVERGENT B0 ;  /* 0x0000000000007941 */ /* 0x000fea0003800200 */
.L_x_2:
[----:B------:R-:W0:Y:S01]  /*0890*/  LDC.64 R12, c[0x0][0x3b0] ;  /* 0x0000ec00ff0c7b82 */ /* 0x000e220000000a00 */
[----:B------:R-:W1:Y:S01]  /*08a0*/  LDCU.64 UR10, c[0x0][0x390] ;  /* 0x00007200ff0a77ac */ /* 0x000e620008000a00 */
[----:B------:R-:W2:Y:S06]  /*08b0*/  LDCU.64 UR14, c[0x0][0x3a8] ;  /* 0x00007500ff0e77ac */ /* 0x000eac0008000a00 */
[----:B------:R-:W3:Y:S08]  /*08c0*/  LDC.64 R14, c[0x0][0x3b8] ;  /* 0x0000ee00ff0e7b82 */ /* 0x000ef00000000a00 */
[----:B------:R-:W4:Y:S08]  /*08d0*/  LDC.64 R16, c[0x0][0x3c0] ;  /* 0x0000f000ff107b82 */ /* 0x000f300000000a00 */
[----:B------:R-:W1:Y:S01]  /*08e0*/  LDC.64 R18, c[0x0][0x3c8] ;  /* 0x0000f200ff127b82 */ /* 0x000e620000000a00 */
[----:B0-----:R-:W-:-:S06]  /*08f0*/  IMAD.WIDE R12, R0, 0x8, R12 ;  /* 0x00000008000c7825 */ /* 0x001fcc00078e020c */
[----:B------:R-:W5:Y:S01]  /*0900*/  LDG.E.64 R12, desc[UR8][R12.64] ;  /* 0x000000080c0c7981 */ /* 0x000f62000c1e1b00 */
[----:B------:R-:W0:Y:S01]  /*0910*/  LDC.64 R32, c[0x0][0x3d0] ;  /* 0x0000f400ff207b82 */ /* 0x000e220000000a00 */
[----:B---3--:R-:W-:-:S06]  /*0920*/  IMAD.WIDE R14, R0, 0x8, R14 ;  /* 0x00000008000e7825 */ /* 0x008fcc00078e020e */
[----:B------:R-:W5:Y:S01]  /*0930*/  LDG.E.64 R14, desc[UR8][R14.64] ;  /* 0x000000080e0e7981 */ /* 0x000f62000c1e1b00 */
[----:B------:R-:W3:Y:S01]  /*0940*/  LDC.64 R34, c[0x0][0x3d8] ;  /* 0x0000f600ff227b82 */ /* 0x000ee20000000a00 */
[----:B----4-:R-:W-:-:S06]  /*0950*/  IMAD.WIDE R16, R0, 0x8, R16 ;  /* 0x0000000800107825 */ /* 0x010fcc00078e0210 */
[----:B------:R-:W5:Y:S01]  /*0960*/  LDG.E.64 R16, desc[UR8][R16.64] ;  /* 0x0000000810107981 */ /* 0x000f62000c1e1b00 */
[----:B-1----:R-:W-:-:S06]  /*0970*/  IMAD.WIDE R18, R0, 0x8, R18 ;  /* 0x0000000800127825 */ /* 0x002fcc00078e0212 */
[----:B------:R-:W5:Y:S01]  /*0980*/  LDG.E.64 R18, desc[UR8][R18.64] ;  /* 0x0000000812127981 */ /* 0x000f62000c1e1b00 */
[----:B0-----:R-:W-:-:S06]  /*0990*/  IMAD.WIDE R32, R0, 0x8, R32 ;  /* 0x0000000800207825 */ /* 0x001fcc00078e0220 */
[----:B------:R-:W5:Y:S01]  /*09a0*/  LDG.E.64 R32, desc[UR8][R32.64] ;  /* 0x0000000820207981 */ /* 0x000f62000c1e1b00 */
[----:B---3--:R-:W-:-:S06]  /*09b0*/  IMAD.WIDE R34, R0, 0x8, R34 ;  /* 0x0000000800227825 */ /* 0x008fcc00078e0222 */
[----:B------:R-:W5:Y:S01]  /*09c0*/  LDG.E.64 R34, desc[UR8][R34.64] ;  /* 0x0000000822227981 */ /* 0x000f62000c1e1b00 */
[----:B------:R-:W-:-:S08]  /*09d0*/  DADD R20, R20, -0.5 ;  /* 0xbfe0000014147429 */ /* 0x000fd00000000000 */
[----:B-----5:R-:W-:Y:S01]  /*09e0*/  DFMA R20, R2, R20, R4 ;  /* 0x000000140214722b */ /* 0x020fe20000000004 */
[----:B------:R-:W-:Y:S01]  /*09f0*/  IMAD.U32 R4, RZ, RZ, UR10 ;  /* 0x0000000aff047e24 */ /* 0x000fe2000f8e00ff */
[----:B------:R-:W-:Y:S01]  /*0a00*/  UMOV UR10, 0x54442d18 ;  /* 0x54442d18000a7882 */ /* 0x000fe20000000000 */
[----:B------:R-:W-:Y:S01]  /*0a10*/  IMAD.U32 R5, RZ, RZ, UR11 ;  /* 0x0000000bff057e24 */ /* 0x000fe2000f8e00ff */
[----:B------:R-:W-:Y:S01]  /*0a20*/  UMOV UR11, 0x401921fb ;  /* 0x401921fb000b7882 */ /* 0x000fe20000000000 */
[----:B--2---:R-:W-:-:S03]  /*0a30*/  IMAD.U32 R2, RZ, RZ, UR14 ;  /* 0x0000000eff027e24 */ /* 0x004fc6000f8e00ff */
[----:B------:R-:W-:Y:S01]  /*0a40*/  DMUL R36, R20, -UR10 ;  /* 0x8000000a14247c28 */ /* 0x000fe20008000000 */
[----:B------:R-:W-:Y:S01]  /*0a50*/  IMAD.U32 R3, RZ, RZ, UR15 ;  /* 0x0000000fff037e24 */ /* 0x000fe2000f8e00ff */
[----:B------:R-:W-:Y:S01]  /*0a60*/  CS2R R38, SRZ ;  /* 0x0000000000267805 */ /* 0x000fe2000001ff00 */
[----:B------:R-:W-:Y:S01]  /*0a70*/  IMAD.U32 R0, RZ, RZ, UR6 ;  /* 0x00000006ff007e24 */ /* 0x000fe2000f8e00ff */
[----:B------:R-:W-:-:S07]  /*0a80*/  CS2R R40, SRZ ;  /* 0x0000000000287805 */ /* 0x000fce000001ff00 */
.L_x_18:
[----:B------:R-:W2:Y:S04]  /*0a90*/  LDG.E.64 R22, desc[UR8][R44.64] ;  /* 0x000000082c167981 */ /* 0x000ea8000c1e1b00 */
[----:B------:R-:W3:Y:S04]  /*0aa0*/  LDG.E.64 R50, desc[UR8][R4.64] ;  /* 0x0000000804327981 */ /* 0x000ee8000c1e1b00 */
[----:B------:R-:W4:Y:S01]  /*0ab0*/  LDG.E.64 R24, desc[UR8][R46.64] ;  /* 0x000000082e187981 */ /* 0x000f22000c1e1b00 */
[----:B------:R-:W-:Y:S01]  /*0ac0*/  BSSY.RECONVERGENT B0, `(.L_x_4) ;  /* 0x000001c000007945 */ /* 0x000fe20003800200 */
[----:B--2---:R-:W-:-:S02]  /*0ad0*/  DADD R26, R14, -R22 ;  /* 0x000000000e1a7229 */ /* 0x004fc40000000816 */
[----:B---3--:R-:W-:-:S06]  /*0ae0*/  DADD R20, R12, -R50 ;  /* 0x000000000c147229 */ /* 0x008fcc0000000832 */
[----:B------:R-:W-:Y:S02]  /*0af0*/  DMUL R28, R26, R26 ;  /* 0x0000001a1a1c7228 */ /* 0x000fe40000000000 */
[----:B----4-:R-:W-:-:S06]  /*0b00*/  DADD R26, R16, -R24 ;  /* 0x00000000101a7229 */ /* 0x010fcc0000000818 */
[----:B------:R-:W-:-:S08]  /*0b10*/  DFMA R28, R20, R20, R28 ;  /* 0x00000014141c722b */ /* 0x000fd0000000001c */
[----:B------:R-:W-:Y:S01]  /*0b20*/  DFMA R26, R26, R26, R28 ;  /* 0x0000001a1a1a722b */ /* 0x000fe2000000001c */
[----:B------:R-:W-:Y:S02]  /*0b30*/  IMAD.MOV.U32 R28, RZ, RZ, 0x0 ;  /* 0x00000000ff1c7424 */ /* 0x000fe400078e00ff */
[----:B------:R-:W-:-:S03]  /*0b40*/  IMAD.MOV.U32 R29, RZ, RZ, 0x3fd80000 ;  /* 0x3fd80000ff1d7424 */ /* 0x000fc600078e00ff */
[----:B------:R-:W0:Y:S04]  /*0b50*/  MUFU.RSQ64H R55, R27 ;  /* 0x0000001b00377308 */ /* 0x000e280000001c00 */
[----:B------:R-:W-:-:S05]  /*0b60*/  VIADD R54, R27, 0xfcb00000 ;  /* 0xfcb000001b367836 */ /* 0x000fca0000000000 */
[----:B------:R-:W-:Y:S01]  /*0b70*/  ISETP.GE.U32.AND P0, PT, R54, 0x7ca00000, PT ;  /* 0x7ca000003600780c */ /* 0x000fe20003f06070 */
[----:B0-----:R-:W-:-:S08]  /*0b80*/  DMUL R20, R54, R54 ;  /* 0x0000003636147228 */ /* 0x001fd00000000000 */
[----:B------:R-:W-:-:S08]  /*0b90*/  DFMA R20, R26, -R20, 1 ;  /* 0x3ff000001a14742b */ /* 0x000fd00000000814 */
[----:B------:R-:W-:Y:S02]  /*0ba0*/  DFMA R28, R20, R28, 0.5 ;  /* 0x3fe00000141c742b */ /* 0x000fe4000000001c */
[----:B------:R-:W-:-:S08]  /*0bb0*/  DMUL R20, R54, R20 ;  /* 0x0000001436147228 */ /* 0x000fd00000000000 */
[----:B------:R-:W-:-:S08]  /*0bc0*/  DFMA R28, R28, R20, R54 ;  /* 0x000000141c1c722b */ /* 0x000fd00000000036 */
[----:B------:R-:W-:Y:S02]  /*0bd0*/  DMUL R30, R26, R28 ;  /* 0x0000001c1a1e7228 */ /* 0x000fe40000000000 */
[----:B------:R-:W-:Y:S02]  /*0be0*/  VIADD R53, R29, 0xfff00000 ;  /* 0xfff000001d357836 */ /* 0x000fe40000000000 */
[----:B------:R-:W-:-:S04]  /*0bf0*/  IMAD.MOV.U32 R52, RZ, RZ, R28 ;  /* 0x000000ffff347224 */ /* 0x000fc800078e001c */
[----:B------:R-:W-:-:S08]  /*0c00*/  DFMA R42, R30, -R30, R26 ;  /* 0x8000001e1e2a722b */ /* 0x000fd0000000001a */
[----:B------:R-:W-:Y:S01]  /*0c10*/  DFMA R20, R42, R52, R30 ;  /* 0x000000342a14722b */ /* 0x000fe2000000001e */
[----:B------:R-:W-:Y:S10]  /*0c20*/  @!P0 BRA `(.L_x_5) ;  /* 0x0000000000148947 */ /* 0x000ff40003800000 */
[----:B------:R-:W-:Y:S01]  /*0c30*/  IMAD.MOV.U32 R29, RZ, RZ, R27 ;  /* 0x000000ffff1d7224 */ /* 0x000fe200078e001b */
[----:B------:R-:W-:-:S07]  /*0c40*/  MOV R52, 0xc60 ;  /* 0x00000c6000347802 */ /* 0x000fce0000000f00 */
[----:B------:R-:W-:Y:S05]  /*0c50*/  CALL.REL.NOINC `($__internal_1_$__cuda_sm20_dsqrt_rn_f64_mediumpath_v1) ;  /* 0x0000001000b87944 */ /* 0x000fea0003c00000 */
[----:B------:R-:W-:Y:S02]  /*0c60*/  IMAD.MOV.U32 R20, RZ, RZ, R28 ;  /* 0x000000ffff147224 */ /* 0x000fe400078e001c */
[----:B------:R-:W-:-:S07]  /*0c70*/  IMAD.MOV.U32 R21, RZ, RZ, R29 ;  /* 0x000000ffff157224 */ /* 0x000fce00078e001d */
.L_x_5:
[----:B------:R-:W-:Y:S05]  /*0c80*/  BSYNC.RECONVERGENT B0 ;  /* 0x0000000000007941 */ /* 0x000fea0003800200 */
.L_x_4:
[----:B------:R-:W-:Y:S01]  /*0c90*/  DADD R22, R32, -R22 ;  /* 0x0000000020167229 */ /* 0x000fe20000000816 */
[----:B------:R-:W-:Y:S01]  /*0ca0*/  BSSY.RECONVERGENT B0, `(.L_x_6) ;  /* 0x000001f000007945 */ /* 0x000fe20003800200 */
[----:B------:R-:W-:Y:S02]  /*0cb0*/  DADD R50, R18, -R50 ;  /* 0x0000000012327229 */ /* 0x000fe40000000832 */
[----:B------:R-:W-:-:S04]  /*0cc0*/  DADD R24, R34, -R24 ;  /* 0x0000000022187229 */ /* 0x000fc80000000818 */
[----:B------:R-:W-:-:S08]  /*0cd0*/  DMUL R22, R22, R22 ;  /* 0x0000001616167228 */ /* 0x000fd00000000000 */
[----:B------:R-:W-:Y:S01]  /*0ce0*/  DFMA R22, R50, R50, R22 ;  /* 0x000000323216722b */ /* 0x000fe20000000016 */
[----:B------:R-:W-:Y:S02]  /*0cf0*/  IMAD.MOV.U32 R50, RZ, RZ, 0x0 ;  /* 0x00000000ff327424 */ /* 0x000fe400078e00ff */
[----:B------:R-:W-:-:S05]  /*0d00*/  IMAD.MOV.U32 R51, RZ, RZ, 0x3fd80000 ;  /* 0x3fd80000ff337424 */ /* 0x000fca00078e00ff */
[----:B------:R-:W-:-:S06]  /*0d10*/  DFMA R30, R24, R24, R22 ;  /* 0x00000018181e722b */ /* 0x000fcc0000000016 */
        /* <DEDUP_REMOVED lines=15> */
[----:B------:R-:W-:Y:S01]  /*0e10*/  MOV R52, 0xe90 ;  /* 0x00000e9000347802 */ /* 0x000fe20000000f00 */
[----:B------:R-:W-:Y:S02]  /*0e20*/  IMAD.MOV.U32 R29, RZ, RZ, R31 ;  /* 0x000000ffff1d7224 */ /* 0x000fe400078e001f */
[----:B------:R-:W-:Y:S02]  /*0e30*/  IMAD.MOV.U32 R28, RZ, RZ, R50 ;  /* 0x000000ffff1c7224 */ /* 0x000fe400078e0032 */
[----:B------:R-:W-:Y:S02]  /*0e40*/  IMAD.MOV.U32 R30, RZ, RZ, R24 ;  /* 0x000000ffff1e7224 */ /* 0x000fe400078e0018 */
[----:B------:R-:W-:Y:S02]  /*0e50*/  IMAD.MOV.U32 R31, RZ, RZ, R25 ;  /* 0x000000ffff1f7224 */ /* 0x000fe400078e0019 */
[----:B------:R-:W-:-:S02]  /*0e60*/  IMAD.MOV.U32 R54, RZ, RZ, R22 ;  /* 0x000000ffff367224 */ /* 0x000fc400078e0016 */
[----:B------:R-:W-:-:S07]  /*0e70*/  IMAD.MOV.U32 R53, RZ, RZ, R27 ;  /* 0x000000ffff357224 */ /* 0x000fce00078e001b */
[----:B------:R-:W-:Y:S05]  /*0e80*/  CALL.REL.NOINC `($__internal_1_$__cuda_sm20_dsqrt_rn_f64_mediumpath_v1) ;  /* 0x00000010002c7944 */ /* 0x000fea0003c00000 */
.L_x_7:
[----:B------:R-:W-:Y:S05]  /*0e90*/  BSYNC.RECONVERGENT B0 ;  /* 0x0000000000007941 */ /* 0x000fea0003800200 */
.L_x_6:
[----:B------:R0:W5:Y:S01]  /*0ea0*/  LDG.E.64 R42, desc[UR8][R2.64] ;  /* 0x00000008022a7981 */ /* 0x000162000c1e1b00 */
[----:B------:R-:W1:Y:S01]  /*0eb0*/  MUFU.RCP64H R25, 299792384 ;  /* 0x41b1de7800197908 */ /* 0x000e620000001800 */
[----:B------:R-:W-:Y:S01]  /*0ec0*/  IMAD.MOV.U32 R22, RZ, RZ, 0x4a000000 ;  /* 0x4a000000ff167424 */ /* 0x000fe200078e00ff */
[----:B------:R-:W-:Y:S01]  /*0ed0*/  DADD R20, R28, R20 ;  /* 0x000000001c147229 */ /* 0x000fe20000000014 */
[----:B------:R-:W-:Y:S01]  /*0ee0*/  IMAD.MOV.U32 R23, RZ, RZ, 0x41b1de78 ;  /* 0x41b1de78ff177424 */ /* 0x000fe200078e00ff */
[----:B------:R-:W-:Y:S01]  /*0ef0*/  BSSY.RECONVERGENT B0, `(.L_x_8) ;  /* 0x0000017000007945 */ /* 0x000fe20003800200 */
[----:B------:R-:W-:-:S05]  /*0f00*/  IMAD.MOV.U32 R24, RZ, RZ, 0x1 ;  /* 0x00000001ff187424 */ /* 0x000fca00078e00ff */
[----:B------:R-:W-:Y:S02]  /*0f10*/  DMUL R20, R36, R20 ;  /* 0x0000001424147228 */ /* 0x000fe40000000000 */
[----:B-1----:R-:W-:-:S08]  /*0f20*/  DFMA R26, R24, -R22, 1 ;  /* 0x3ff00000181a742b */ /* 0x002fd00000000816 */
[----:B------:R-:W-:Y:S01]  /*0f30*/  FSETP.GEU.AND P1, PT, |R21|, 6.5827683646048100446e-37, PT ;  /* 0x036000001500780b */ /* 0x000fe20003f2e200 */
[----:B------:R-:W-:-:S08]  /*0f40*/  DFMA R26, R26, R26, R26 ;  /* 0x0000001a1a1a722b */ /* 0x000fd0000000001a */
[----:B------:R-:W-:-:S08]  /*0f50*/  DFMA R24, R24, R26, R24 ;  /* 0x0000001a1818722b */ /* 0x000fd00000000018 */
[----:B------:R-:W-:-:S08]  /*0f60*/  DFMA R26, R24, -R22, 1 ;  /* 0x3ff00000181a742b */ /* 0x000fd00000000816 */
[----:B------:R-:W-:-:S08]  /*0f70*/  DFMA R26, R24, R26, R24 ;  /* 0x0000001a181a722b */ /* 0x000fd00000000018 */
[----:B------:R-:W-:-:S08]  /*0f80*/  DMUL R52, R20, R26 ;  /* 0x0000001a14347228 */ /* 0x000fd00000000000 */
[----:B------:R-:W-:-:S08]  /*0f90*/  DFMA R22, R52, -R22, R20 ;  /* 0x800000163416722b */ /* 0x000fd00000000014 */
[----:B------:R-:W-:-:S10]  /*0fa0*/  DFMA R52, R26, R22, R52 ;  /* 0x000000161a34722b */ /* 0x000fd40000000034 */
[----:B------:R-:W-:-:S05]  /*0fb0*/  FFMA R22, RZ, 22.2336273193359375, R53 ;  /* 0x41b1de78ff167823 */ /* 0x000fca0000000035 */
[----:B------:R-:W-:-:S13]  /*0fc0*/  FSETP.GT.AND P0, PT, |R22|, 1.469367938527859385e-39, PT ;  /* 0x001000001600780b */ /* 0x000fda0003f04200 */
[----:B0-----:R-:W-:Y:S05]  /*0fd0*/  @P0 BRA P1, `(.L_x_9) ;  /* 0x0000000000200947 */ /* 0x001fea0000800000 */
[----:B------:R-:W-:Y:S01]  /*0fe0*/  IMAD.MOV.U32 R22, RZ, RZ, R20 ;  /* 0x000000ffff167224 */ /* 0x000fe200078e0014 */
[----:B------:R-:W-:Y:S01]  /*0ff0*/  MOV R54, 0x1040 ;  /* 0x0000104000367802 */ /* 0x000fe20000000f00 */
[----:B------:R-:W-:Y:S02]  /*1000*/  IMAD.MOV.U32 R23, RZ, RZ, R21 ;  /* 0x000000ffff177224 */ /* 0x000fe400078e0015 */
[----:B------:R-:W-:Y:S02]  /*1010*/  IMAD.MOV.U32 R20, RZ, RZ, 0x4a000000 ;  /* 0x4a000000ff147424 */ /* 0x000fe400078e00ff */
[----:B------:R-:W-:-:S07]  /*1020*/  IMAD.MOV.U32 R21, RZ, RZ, 0x41b1de78 ;  /* 0x41b1de78ff157424 */ /* 0x000fce00078e00ff */
[----:B-----5:R-:W-:Y:S05]  /*1030*/  CALL.REL.NOINC `($__internal_0_$__cuda_sm20_div_rn_f64_full) ;  /* 0x0000000800507944 */ /* 0x020fea0003c00000 */
[----:B------:R-:W-:Y:S02]  /*1040*/  IMAD.MOV.U32 R52, RZ, RZ, R20 ;  /* 0x000000ffff347224 */ /* 0x000fe400078e0014 */
[----:B------:R-:W-:-:S07]  /*1050*/  IMAD.MOV.U32 R53, RZ, RZ, R21 ;  /* 0x000000ffff357224 */ /* 0x000fce00078e0015 */
.L_x_9:
[----:B------:R-:W-:Y:S05]  /*1060*/  BSYNC.RECONVERGENT B0 ;  /* 0x0000000000007941 */ /* 0x000fea0003800200 */
.L_x_8:
[----:B------:R-:W-:Y:S01]  /*1070*/  DSETP.NEU.AND P2, PT, |R52|, +INF , PT ;  /* 0x7ff000003400742a */ /* 0x000fe20003f4d200 */
[----:B------:R-:W-:-:S13]  /*1080*/  BSSY.RECONVERGENT B0, `(.L_x_10) ;  /* 0x000001c000007945 */ /* 0x000fda0003800200 */
[----:B------:R-:W-:Y:S05]  /*1090*/  @!P2 BRA `(.L_x_11) ;  /* 0x000000000060a947 */ /* 0x000fea0003800000 */
[----:B------:R-:W-:Y:S01]  /*10a0*/  UMOV UR10, 0x6dc9c883 ;  /* 0x6dc9c883000a7882 */ /* 0x000fe20000000000 */
[----:B------:R-:W-:Y:S01]  /*10b0*/  UMOV UR11, 0x3fe45f30 ;  /* 0x3fe45f30000b7882 */ /* 0x000fe20000000000 */
[C---:B------:R-:W-:Y:S01]  /*10c0*/  DSETP.GE.AND P0, PT, |R52|.reuse, 2.14748364800000000000e+09, PT ;  /* 0x41e000003400742a */ /* 0x040fe20003f06200 */
[----:B------:R-:W-:Y:S01]  /*10d0*/  BSSY.RECONVERGENT B1, `(.L_x_12) ;  /* 0x0000012000017945 */ /* 0x000fe20003800200 */
[----:B------:R-:W-:Y:S01]  /*10e0*/  DMUL R20, R52, UR10 ;  /* 0x0000000a34147c28 */ /* 0x000fe20008000000 */
[----:B------:R-:W-:Y:S01]  /*10f0*/  UMOV UR10, 0x54442d18 ;  /* 0x54442d18000a7882 */ /* 0x000fe20000000000 */
[----:B------:R-:W-:-:S08]  /*1100*/  UMOV UR11, 0x3ff921fb ;  /* 0x3ff921fb000b7882 */ /* 0x000fd00000000000 */
[----:B------:R-:W0:Y:S08]  /*1110*/  F2I.F64 R20, R20 ;  /* 0x0000001400147311 */ /* 0x000e300000301100 */
[----:B0-----:R-:W0:Y:S02]  /*1120*/  I2F.F64 R56, R20 ;  /* 0x0000001400387312 */ /* 0x001e240000201c00 */
[----:B0-----:R-:W-:Y:S01]  /*1130*/  DFMA R22, R56, -UR10, R52 ;  /* 0x8000000a38167c2b */ /* 0x001fe20008000034 */
[----:B------:R-:W-:Y:S01]  /*1140*/  UMOV UR10, 0x33145c00 ;  /* 0x33145c00000a7882 */ /* 0x000fe20000000000 */
[----:B------:R-:W-:-:S06]  /*1150*/  UMOV UR11, 0x3c91a626 ;  /* 0x3c91a626000b7882 */ /* 0x000fcc0000000000 */
[----:B------:R-:W-:Y:S01]  /*1160*/  DFMA R22, R56, -UR10, R22 ;  /* 0x8000000a38167c2b */ /* 0x000fe20008000016 */
[----:B------:R-:W-:Y:S01]  /*1170*/  UMOV UR10, 0x252049c0 ;  /* 0x252049c0000a7882 */ /* 0x000fe20000000000 */
[----:B------:R-:W-:-:S06]  /*1180*/  UMOV UR11, 0x397b839a ;  /* 0x397b839a000b7882 */ /* 0x000fcc0000000000 */
[----:B------:R-:W-:Y:S01]  /*1190*/  DFMA R56, R56, -UR10, R22 ;  /* 0x8000000a38387c2b */ /* 0x000fe20008000016 */
[----:B------:R-:W-:Y:S10]  /*11a0*/  @!P0 BRA `(.L_x_13) ;  /* 0x0000000000108947 */ /* 0x000ff40003800000 */
[----:B------:R-:W-:Y:S01]  /*11b0*/  IMAD.MOV.U32 R56, RZ, RZ, R52 ;  /* 0x000000ffff387224 */ /* 0x000fe200078e0034 */
[----:B------:R-:W-:Y:S01]  /*11c0*/  MOV R54, 0x11f0 ;  /* 0x000011f000367802 */ /* 0x000fe20000000f00 */
[----:B------:R-:W-:-:S07]  /*11d0*/  IMAD.MOV.U32 R30, RZ, RZ, R53 ;  /* 0x000000ffff1e7224 */ /* 0x000fce00078e0035 */
[----:B-----5:R-:W-:Y:S05]  /*11e0*/  CALL.REL.NOINC `($_Z16PhaseHist_KernelPdS_PKdS1_S1_S1_S1_S1_S1_S1_S1_S1_S1_S1_S1_iii$__internal_trig_reduction_slowpathd) ;  /* 0x0000000c00f87944 */ /* 0x020fea0003c00000 */
.L_x_13:
[----:B------:R-:W-:Y:S05]  /*11f0*/  BSYNC.RECONVERGENT B1 ;  /* 0x0000000000017941 */ /* 0x000fea0003800200 */
.L_x_12:
[----:B------:R-:W-:Y:S01]  /*1200*/  VIADD R58, R20, 0x1 ;  /* 0x00000001143a7836 */ /* 0x000fe20000000000 */
[----:B------:R-:W-:Y:S06]  /*1210*/  BRA `(.L_x_14) ;  /* 0x0000000000087947 */ /* 0x000fec0003800000 */
.L_x_11:
[----:B------:R-:W-:Y:S01]  /*1220*/  DMUL R56, RZ, R52 ;  /* 0x00000034ff387228 */ /* 0x000fe20000000000 */
[----:B------:R-:W-:-:S10]  /*1230*/  IMAD.MOV.U32 R58, RZ, RZ, 0x1 ;  /* 0x00000001ff3a7424 */ /* 0x000fd400078e00ff */
.L_x_14:
[----:B------:R-:W-:Y:S05]  /*1240*/  BSYNC.RECONVERGENT B0 ;  /* 0x0000000000007941 */ /* 0x000fea0003800200 */
.L_x_10:
[----:B------:R-:W-:-:S05]  /*1250*/  IMAD.SHL.U32 R20, R58, 0x40, RZ ;  /* 0x000000403a147824 */ /* 0x000fca00078e00ff */
[----:B------:R-:W-:-:S04]  /*1260*/  LOP3.LUT R20, R20, 0x40, RZ, 0xc0, !PT ;  /* 0x0000004014147812 */ /* 0x000fc800078ec0ff */
[----:B------:R-:W-:-:S05]  /*1270*/  IADD3 R60, P0, PT, R20, UR12, RZ ;  /* 0x0000000c143c7c10 */ /* 0x000fca000ff1e0ff */
[----:B------:R-:W-:-:S05]  /*1280*/  IMAD.X R61, RZ, RZ, UR13, P0 ;  /* 0x0000000dff3d7e24 */ /* 0x000fca00080e06ff */
[----:B------:R-:W2:Y:S04]  /*1290*/  LDG.E.128.CONSTANT R20, desc[UR8][R60.64] ;  /* 0x000000083c147981 */ /* 0x000ea8000c1e9d00 */
[----:B------:R-:W3:Y:S04]  /*12a0*/  LDG.E.128.CONSTANT R24, desc[UR8][R60.64+0x10] ;  /* 0x000010083c187981 */ /* 0x000ee8000c1e9d00 */
[----:B------:R-:W4:Y:S01]  /*12b0*/  LDG.E.128.CONSTANT R28, desc[UR8][R60.64+0x20] ;  /* 0x000020083c1c7981 */ /* 0x000f22000c1e9d00 */
[----:B------:R-:W-:Y:S01]  /*12c0*/  LOP3.LUT R50, R58, 0x1, RZ, 0xc0, !PT ;  /* 0x000000013a327812 */ /* 0x000fe200078ec0ff */
[----:B------:R-:W-:Y:S01]  /*12d0*/  IMAD.MOV.U32 R51, RZ, RZ, 0x3da8ff83 ;  /* 0x3da8ff83ff337424 */ /* 0x000fe200078e00ff */
[----:B------:R-:W-:Y:S01]  /*12e0*/  DMUL R54, R56, R56 ;  /* 0x0000003838367228 */ /* 0x000fe20000000000 */
[----:B------:R-:W-:Y:S01]  /*12f0*/  BSSY.RECONVERGENT B0, `(.L_x_15) ;  /* 0x000002e000007945 */ /* 0x000fe20003800200 */
[----:B------:R-:W-:Y:S01]  /*1300*/  ISETP.NE.U32.AND P0, PT, R50, 0x1, PT ;  /* 0x000000013200780c */ /* 0x000fe20003f05070 */
[----:B------:R-:W-:-:S03]  /*1310*/  IMAD.MOV.U32 R50, RZ, RZ, 0x20fd8164 ;  /* 0x20fd8164ff327424 */ /* 0x000fc600078e00ff */
[----:B------:R-:W-:Y:S02]  /*1320*/  FSEL R51, -R51, 0.11223486810922622681, !P0 ;  /* 0x3de5db6533337808 */ /* 0x000fe40004000100 */
[----:B------:R-:W-:-:S06]  /*1330*/  FSEL R50, R50, -8.06006814911005101289e+34, !P0 ;  /* 0xf9785eba32327808 */ /* 0x000fcc0004000000 */
[----:B--2---:R-:W-:-:S08]  /*1340*/  DFMA R20, R54, R50, R20 ;  /* 0x000000323614722b */ /* 0x004fd00000000014 */
[----:B------:R-:W-:-:S08]  /*1350*/  DFMA R20, R54, R20, R22 ;  /* 0x000000143614722b */ /* 0x000fd00000000016 */
[----:B---3--:R-:W-:-:S08]  /*1360*/  DFMA R20, R54, R20, R24 ;  /* 0x000000143614722b */ /* 0x008fd00000000018 */
[----:B------:R-:W-:-:S08]  /*1370*/  DFMA R20, R54, R20, R26 ;  /* 0x000000143614722b */ /* 0x000fd0000000001a */
[----:B----4-:R-:W-:-:S08]  /*1380*/  DFMA R20, R54, R20, R28 ;  /* 0x000000143614722b */ /* 0x010fd0000000001c */
[----:B------:R-:W-:-:S08]  /*1390*/  DFMA R20, R54, R20, R30 ;  /* 0x000000143614722b */ /* 0x000fd0000000001e */
[----:B------:R-:W-:Y:S02]  /*13a0*/  DFMA R56, R20, R56, R56 ;  /* 0x000000381438722b */ /* 0x000fe40000000038 */
[----:B------:R-:W-:-:S10]  /*13b0*/  DFMA R20, R54, R20, 1 ;  /* 0x3ff000003614742b */ /* 0x000fd40000000014 */
[----:B------:R-:W-:Y:S02]  /*13c0*/  FSEL R22, R20, R56, !P0 ;  /* 0x0000003814167208 */ /* 0x000fe40004000000 */
[----:B------:R-:W-:Y:S02]  /*13d0*/  FSEL R23, R21, R57, !P0 ;  /* 0x0000003915177208 */ /* 0x000fe40004000000 */
[----:B------:R-:W-:-:S04]  /*13e0*/  LOP3.LUT P0, RZ, R58, 0x2, RZ, 0xc0, !PT ;  /* 0x000000023aff7812 */ /* 0x000fc8000780c0ff */
[----:B------:R-:W-:-:S10]  /*13f0*/  DADD R20, RZ, -R22 ;  /* 0x00000000ff147229 */ /* 0x000fd40000000816 */
[----:B------:R-:W-:Y:S02]  /*1400*/  FSEL R50, R22, R20, !P0 ;  /* 0x0000001416327208 */ /* 0x000fe40004000000 */
[----:B------:R-:W-:Y:S01]  /*1410*/  FSEL R51, R23, R21, !P0 ;  /* 0x0000001517337208 */ /* 0x000fe20004000000 */
[----:B------:R-:W-:Y:S06]  /*1420*/  @!P2 BRA `(.L_x_16) ;  /* 0x000000000060a947 */ /* 0x000fec0003800000 */
[----:B------:R-:W-:Y:S01]  /*1430*/  UMOV UR10, 0x6dc9c883 ;  /* 0x6dc9c883000a7882 */ /* 0x000fe20000000000 */
[----:B------:R-:W-:Y:S01]  /*1440*/  UMOV UR11, 0x3fe45f30 ;  /* 0x3fe45f30000b7882 */ /* 0x000fe20000000000 */
[C---:B------:R-:W-:Y:S02]  /*1450*/  DSETP.GE.AND P0, PT, |R52|.reuse, 2.14748364800000000000e+09, PT ;  /* 0x41e000003400742a */ /* 0x040fe40003f06200 */
        /* <DEDUP_REMOVED lines=17> */
[----:B------:R-:W-:Y:S02]  /*1570*/  IMAD.MOV.U32 R58, RZ, RZ, R20 ;  /* 0x000000ffff3a7224 */ /* 0x000fe400078e0014 */
[----:B------:R-:W-:Y:S02]  /*1580*/  IMAD.MOV.U32 R54, RZ, RZ, R56 ;  /* 0x000000ffff367224 */ /* 0x000fe400078e0038 */
[----:B------:R-:W-:Y:S01]  /*1590*/  IMAD.MOV.U32 R55, RZ, RZ, R57 ;  /* 0x000000ffff377224 */ /* 0x000fe200078e0039 */
[----:B------:R-:W-:Y:S06]  /*15a0*/  BRA `(.L_x_17) ;  /* 0x0000000000087947 */ /* 0x000fec0003800000 */
.L_x_16:
[----:B------:R-:W-:Y:S01]  /*15b0*/  DMUL R54, RZ, R52 ;  /* 0x00000034ff367228 */ /* 0x000fe20000000000 */
[----:B------:R-:W-:-:S10]  /*15c0*/  IMAD.MOV.U32 R58, RZ, RZ, RZ ;  /* 0x000000ffff3a7224 */ /* 0x000fd400078e00ff */
.L_x_17:
[----:B------:R-:W-:Y:S05]  /*15d0*/  BSYNC.RECONVERGENT B0 ;  /* 0x0000000000007941 */ /* 0x000fea0003800200 */
.L_x_15:
        /* <DEDUP_REMOVED lines=10> */
[----:B------:R-:W-:Y:S01]  /*1680*/  VIADD R0, R0, 0x1 ;  /* 0x0000000100007836 */ /* 0x000fe20000000000 */
[----:B------:R-:W-:Y:S01]  /*1690*/  ISETP.NE.U32.AND P0, PT, R52, 0x1, PT ;  /* 0x000000013400780c */ /* 0x000fe20003f05070 */
[----:B------:R-:W-:Y:S01]  /*16a0*/  IMAD.MOV.U32 R52, RZ, RZ, 0x20fd8164 ;  /* 0x20fd8164ff347424 */ /* 0x000fe200078e00ff */
[----:B-----5:R-:W-:Y:S01]  /*16b0*/  DMUL R42, R6, R42 ;  /* 0x0000002a062a7228 */ /* 0x020fe20000000000 */
[----:B------:R-:W-:Y:S01]  /*16c0*/  IADD3 R2, P1, PT, R2, 0x8, RZ ;  /* 0x0000000802027810 */ /* 0x000fe20007f3e0ff */
[----:B------:R-:W-:Y:S01]  /*16d0*/  DMUL R50, R10, R50 ;  /* 0x000000320a327228 */ /* 0x000fe20000000000 */
[----:B------:R-:W-:-:S02]  /*16e0*/  FSEL R53, -R53, 0.11223486810922622681, !P0 ;  /* 0x3de5db6535357808 */ /* 0x000fc40004000100 */
[----:B------:R-:W-:Y:S01]  /*16f0*/  FSEL R52, R52, -8.06006814911005101289e+34, !P0 ;  /* 0xf9785eba34347808 */ /* 0x000fe20004000000 */
[----:B------:R-:W-:Y:S01]  /*1700*/  IMAD.X R3, RZ, RZ, R3, P1 ;  /* 0x000000ffff037224 */ /* 0x000fe200008e0603 */
[----:B------:R-:W-:Y:S02]  /*1710*/  IADD3 R46, P2, PT, R46, 0x8, RZ ;  /* 0x000000082e2e7810 */ /* 0x000fe40007f5e0ff */
[----:B------:R-:W-:Y:S02]  /*1720*/  IADD3 R44, P3, PT, R44, 0x8, RZ ;  /* 0x000000082c2c7810 */ /* 0x000fe40007f7e0ff */
[----:B------:R-:W-:Y:S01]  /*1730*/  IADD3 R4, P4, PT, R4, 0x8, RZ ;  /* 0x0000000804047810 */ /* 0x000fe20007f9e0ff */
[----:B------:R-:W-:Y:S02]  /*1740*/  IMAD.X R47, RZ, RZ, R47, P2 ;  /* 0x000000ffff2f7224 */ /* 0x000fe400010e062f */
[----:B------:R-:W-:Y:S02]  /*1750*/  IMAD.X R45, RZ, RZ, R45, P3 ;  /* 0x000000ffff2d7224 */ /* 0x000fe400018e062d */
[----:B------:R-:W-:Y:S01]  /*1760*/  IMAD.X R5, RZ, RZ, R5, P4 ;  /* 0x000000ffff057224 */ /* 0x000fe200020e0605 */
        /* <DEDUP_REMOVED lines=13> */
[----:B------:R-:W-:Y:S02]  /*1840*/  FSEL R21, R23, R21, !P0 ;  /* 0x0000001517157208 */ /* 0x000fe40004000000 */
[----:B------:R-:W-:-:S04]  /*1850*/  ISETP.NE.AND P0, PT, R0, RZ, PT ;  /* 0x000000ff0000720c */ /* 0x000fc80003f05270 */
[----:B------:R-:W-:-:S08]  /*1860*/  DMUL R20, R10, R20 ;  /* 0x000000140a147228 */ /* 0x000fd00000000000 */
[-C--:B------:R-:W-:Y:S02]  /*1870*/  DMUL R22, RZ, R20.reuse ;  /* 0x00000014ff167228 */ /* 0x080fe40000000000 */
[----:B------:R-:W-:-:S06]  /*1880*/  DMUL R20, R42, R20 ;  /* 0x000000142a147228 */ /* 0x000fcc0000000000 */
[----:B------:R-:W-:Y:S02]  /*1890*/  DFMA R22, R50, R42, -R22 ;  /* 0x0000002a3216722b */ /* 0x000fe40000000816 */
[----:B------:R-:W-:-:S06]  /*18a0*/  DFMA R20, RZ, R50, R20 ;  /* 0x00000032ff14722b */ /* 0x000fcc0000000014 */
[----:B------:R-:W-:Y:S02]  /*18b0*/  DADD R40, R22, R40 ;  /* 0x0000000016287229 */ /* 0x000fe40000000028 */
[----:B------:R-:W-:Y:S01]  /*18c0*/  DADD R38, R20, R38 ;  /* 0x0000000014267229 */ /* 0x000fe20000000026 */
[----:B------:R-:W-:Y:S10]  /*18d0*/  @P0 BRA `(.L_x_18) ;  /* 0xfffffff0006c0947 */ /* 0x000ff4000383ffff */
[----:B------:R-:W0:Y:S08]  /*18e0*/  LDC.64 R2, c[0x0][0x380] ;  /* 0x0000e000ff027b82 */ /* 0x000e300000000a00 */
[----:B------:R-:W1:Y:S01]  /*18f0*/  LDC.64 R4, c[0x0][0x388] ;  /* 0x0000e200ff047b82 */ /* 0x000e620000000a00 */
[----:B0-----:R-:W-:-:S05]  /*1900*/  IMAD.WIDE R2, R49, 0x8, R2 ;  /* 0x0000000831027825 */ /* 0x001fca00078e0202 */
[----:B------:R0:W-:Y:S01]  /*1910*/  STG.E.64 desc[UR8][R2.64], R40 ;  /* 0x0000002802007986 */ /* 0x0001e2000c101b08 */
[----:B-1----:R-:W-:-:S04]  /*1920*/  IMAD.WIDE R4, R49, 0x8, R4 ;  /* 0x0000000831047825 */ /* 0x002fc800078e0204 */
[----:B------:R-:W-:Y:S01]  /*1930*/  IMAD.IADD R49, R48, 0x1, R49 ;  /* 0x0000000130317824 */ /* 0x000fe200078e0231 */
[----:B------:R0:W-:Y:S04]  /*1940*/  STG.E.64 desc[UR8][R4.64], R38 ;  /* 0x0000002604007986 */ /* 0x0001e8000c101b08 */
[----:B------:R-:W-:-:S13]  /*1950*/  ISETP.GE.AND P0, PT, R49, UR4, PT ;  /* 0x0000000431007c0c */ /* 0x000fda000bf06270 */
[----:B0-----:R-:W-:Y:S05]  /*1960*/  @!P0 BRA `(.L_x_19) ;  /* 0xffffffe800bc8947 */ /* 0x001fea000383ffff */
[----:B------:R-:W-:Y:S05]  /*1970*/  EXIT ;  /* 0x000000000000794d */ /* 0x000fea0003800000 */
        .weak           $__internal_0_$__cuda_sm20_div_rn_f64_full
        .type           $__internal_0_$__cuda_sm20_div_rn_f64_full,@function
        .size           $__internal_0_$__cuda_sm20_div_rn_f64_full,($__internal_1_$__cuda_sm20_dsqrt_rn_f64_mediumpath_v1 - $__internal_0_$__cuda_sm20_div_rn_f64_full)
$__internal_0_$__cuda_sm20_div_rn_f64_full:
[C---:B------:R-:W-:Y:S01]  /*1980*/  FSETP.GEU.AND P0, PT, |R21|.reuse, 1.469367938527859385e-39, PT ;  /* 0x001000001500780b */ /* 0x040fe20003f0e200 */
[----:B------:R-:W-:Y:S01]  /*1990*/  IMAD.MOV.U32 R24, RZ, RZ, 0x1 ;  /* 0x00000001ff187424 */ /* 0x000fe200078e00ff */
[----:B------:R-:W-:Y:S01]  /*19a0*/  LOP3.LUT R50, R21, 0x800fffff, RZ, 0xc0, !PT ;  /* 0x800fffff15327812 */ /* 0x000fe200078ec0ff */
[----:B------:R-:W-:Y:S01]  /*19b0*/  IMAD.MOV.U32 R52, RZ, RZ, 0x1ca00000 ;  /* 0x1ca00000ff347424 */ /* 0x000fe200078e00ff */
[C---:B------:R-:W-:Y:S01]  /*19c0*/  FSETP.GEU.AND P2, PT, |R23|.reuse, 1.469367938527859385e-39, PT ;  /* 0x001000001700780b */ /* 0x040fe20003f4e200 */
[----:B------:R-:W-:Y:S01]  /*19d0*/  BSSY.RECONVERGENT B1, `(.L_x_20) ;  /* 0x0000052000017945 */ /* 0x000fe20003800200 */
[----:B------:R-:W-:Y:S01]  /*19e0*/  LOP3.LUT R51, R50, 0x3ff00000, RZ, 0xfc, !PT ;  /* 0x3ff0000032337812 */ /* 0x000fe200078efcff */
[----:B------:R-:W-:Y:S01]  /*19f0*/  IMAD.MOV.U32 R50, RZ, RZ, R20 ;  /* 0x000000ffff327224 */ /* 0x000fe200078e0014 */
[----:B------:R-:W-:Y:S02]  /*1a00*/  LOP3.LUT R53, R23, 0x7ff00000, RZ, 0xc0, !PT ;  /* 0x7ff0000017357812 */ /* 0x000fe400078ec0ff */
[----:B------:R-:W-:-:S03]  /*1a10*/  LOP3.LUT R56, R21, 0x7ff00000, RZ, 0xc0, !PT ;  /* 0x7ff0000015387812 */ /* 0x000fc600078ec0ff */
[----:B------:R-:W-:Y:S01]  /*1a20*/  @!P0 DMUL R50, R20, 8.98846567431157953865e+307 ;  /* 0x7fe0000014328828 */ /* 0x000fe20000000000 */
[----:B------:R-:W-:Y:S01]  /*1a30*/  ISETP.GE.U32.AND P1, PT, R53, R56, PT ;  /* 0x000000383500720c */ /* 0x000fe20003f26070 */
[----:B------:R-:W-:Y:S02]  /*1a40*/  IMAD.MOV.U32 R55, RZ, RZ, R53 ;  /* 0x000000ffff377224 */ /* 0x000fe400078e0035 */
[----:B------:R-:W-:Y:S01]  /*1a50*/  @!P2 LOP3.LUT R28, R21, 0x7ff00000, RZ, 0xc0, !PT ;  /* 0x7ff00000151ca812 */ /* 0x000fe200078ec0ff */
[----:B------:R-:W-:Y:S01]  /*1a60*/  @!P2 IMAD.MOV.U32 R30, RZ, RZ, RZ ;  /* 0x000000ffff1ea224 */ /* 0x000fe200078e00ff */
[----:B------:R-:W0:Y:S02]  /*1a70*/  MUFU.RCP64H R25, R51 ;  /* 0x0000003300197308 */ /* 0x000e240000001800 */
[----:B------:R-:W-:Y:S02]  /*1a80*/  @!P2 ISETP.GE.U32.AND P3, PT, R53, R28, PT ;  /* 0x0000001c3500a20c */ /* 0x000fe40003f66070 */
[----:B------:R-:W-:-:S02]  /*1a90*/  @!P0 LOP3.LUT R56, R51, 0x7ff00000, RZ, 0xc0, !PT ;  /* 0x7ff0000033388812 */ /* 0x000fc400078ec0ff */
[----:B------:R-:W-:-:S03]  /*1aa0*/  @!P2 SEL R29, R52, 0x63400000, !P3 ;  /* 0x63400000341da807 */ /* 0x000fc60005800000 */
[----:B------:R-:W-:Y:S01]  /*1ab0*/  VIADD R57, R56, 0xffffffff ;  /* 0xffffffff38397836 */ /* 0x000fe20000000000 */
[----:B------:R-:W-:-:S04]  /*1ac0*/  @!P2 LOP3.LUT R29, R29, 0x80000000, R23, 0xf8, !PT ;  /* 0x800000001d1da812 */ /* 0x000fc800078ef817 */
[----:B------:R-:W-:Y:S01]  /*1ad0*/  @!P2 LOP3.LUT R31, R29, 0x100000, RZ, 0xfc, !PT ;  /* 0x001000001d1fa812 */ /* 0x000fe200078efcff */
[----:B0-----:R-:W-:-:S08]  /*1ae0*/  DFMA R26, R24, -R50, 1 ;  /* 0x3ff00000181a742b */ /* 0x001fd00000000832 */
[----:B------:R-:W-:-:S08]  /*1af0*/  DFMA R26, R26, R26, R26 ;  /* 0x0000001a1a1a722b */ /* 0x000fd0000000001a */
[----:B------:R-:W-:Y:S01]  /*1b00*/  DFMA R26, R24, R26, R24 ;  /* 0x0000001a181a722b */ /* 0x000fe20000000018 */
[----:B------:R-:W-:Y:S01]  /*1b10*/  SEL R25, R52, 0x63400000, !P1 ;  /* 0x6340000034197807 */ /* 0x000fe20004800000 */
[----:B------:R-:W-:-:S03]  /*1b20*/  IMAD.MOV.U32 R24, RZ, RZ, R22 ;  /* 0x000000ffff187224 */ /* 0x000fc600078e0016 */
[----:B------:R-:W-:-:S03]  /*1b30*/  LOP3.LUT R25, R25, 0x800fffff, R23, 0xf8, !PT ;  /* 0x800fffff19197812 */ /* 0x000fc600078ef817 */
[----:B------:R-:W-:-:S03]  /*1b40*/  DFMA R28, R26, -R50, 1 ;  /* 0x3ff000001a1c742b */ /* 0x000fc60000000832 */
[----:B------:R-:W-:-:S05]  /*1b50*/  @!P2 DFMA R24, R24, 2, -R30 ;  /* 0x400000001818a82b */ /* 0x000fca000000081e */
[----:B------:R-:W-:-:S05]  /*1b60*/  DFMA R26, R26, R28, R26 ;  /* 0x0000001c1a1a722b */ /* 0x000fca000000001a */
[----:B------:R-:W-:-:S03]  /*1b70*/  @!P2 LOP3.LUT R55, R25, 0x7ff00000, RZ, 0xc0, !PT ;  /* 0x7ff000001937a812 */ /* 0x000fc600078ec0ff */
[----:B------:R-:W-:Y:S02]  /*1b80*/  DMUL R28, R26, R24 ;  /* 0x000000181a1c7228 */ /* 0x000fe40000000000 */
[----:B------:R-:W-:-:S05]  /*1b90*/  VIADD R30, R55, 0xffffffff ;  /* 0xffffffff371e7836 */ /* 0x000fca0000000000 */
[----:B------:R-:W-:Y:S01]  /*1ba0*/  ISETP.GT.U32.AND P0, PT, R30, 0x7feffffe, PT ;  /* 0x7feffffe1e00780c */ /* 0x000fe20003f04070 */
[----:B------:R-:W-:-:S03]  /*1bb0*/  DFMA R30, R28, -R50, R24 ;  /* 0x800000321c1e722b */ /* 0x000fc60000000018 */
[----:B------:R-:W-:-:S05]  /*1bc0*/  ISETP.GT.U32.OR P0, PT, R57, 0x7feffffe, P0 ;  /* 0x7feffffe3900780c */ /* 0x000fca0000704470 */
[----:B------:R-:W-:-:S08]  /*1bd0*/  DFMA R30, R26, R30, R28 ;  /* 0x0000001e1a1e722b */ /* 0x000fd0000000001c */
[----:B------:R-:W-:Y:S05]  /*1be0*/  @P0 BRA `(.L_x_21) ;  /* 0x00000000006c0947 */ /* 0x000fea0003800000 */
[----:B------:R-:W-:-:S04]  /*1bf0*/  LOP3.LUT R26, R21, 0x7ff00000, RZ, 0xc0, !PT ;  /* 0x7ff00000151a7812 */ /* 0x000fc800078ec0ff */
[CC--:B------:R-:W-:Y:S02]  /*1c00*/  VIADDMNMX R22, R53.reuse, -R26.reuse, 0xb9600000, !PT ;  /* 0xb960000035167446 */ /* 0x0c0fe4000780091a */
[----:B------:R-:W-:Y:S02]  /*1c10*/  ISETP.GE.U32.AND P0, PT, R53, R26, PT ;  /* 0x0000001a3500720c */ /* 0x000fe40003f06070 */
[----:B------:R-:W-:Y:S02]  /*1c20*/  VIMNMX R22, PT, PT, R22, 0x46a00000, PT ;  /* 0x46a0000016167848 */ /* 0x000fe40003fe0100 */
[----:B------:R-:W-:-:S05]  /*1c30*/  SEL R23, R52, 0x63400000, !P0 ;  /* 0x6340000034177807 */ /* 0x000fca0004000000 */
[----:B------:R-:W-:Y:S02]  /*1c40*/  IMAD.IADD R28, R22, 0x1, -R23 ;  /* 0x00000001161c7824 */ /* 0x000fe400078e0a17 */
[----:B------:R-:W-:Y:S02]  /*1c50*/  IMAD.MOV.U32 R22, RZ, RZ, RZ ;  /* 0x000000ffff167224 */ /* 0x000fe400078e00ff */
[----:B------:R-:W-:-:S06]  /*1c60*/  VIADD R23, R28, 0x7fe00000 ;  /* 0x7fe000001c177836 */ /* 0x000fcc0000000000 */
[----:B------:R-:W-:-:S10]  /*1c70*/  DMUL R26, R30, R22 ;  /* 0x000000161e1a7228 */ /* 0x000fd40000000000 */
[----:B------:R-:W-:-:S13]  /*1c80*/  FSETP.GTU.AND P0, PT, |R27|, 1.469367938527859385e-39, PT ;  /* 0x001000001b00780b */ /* 0x000fda0003f0c200 */
[----:B------:R-:W-:Y:S05]  /*1c90*/  @P0 BRA `(.L_x_22) ;  /* 0x0000000000940947 */ /* 0x000fea0003800000 */
[----:B------:R-:W-:Y:S01]  /*1ca0*/  DFMA R24, R30, -R50, R24 ;  /* 0x800000321e18722b */ /* 0x000fe20000000018 */
[----:B------:R-:W-:-:S09]  /*1cb0*/  IMAD.MOV.U32 R22, RZ, RZ, RZ ;  /* 0x000000ffff167224 */ /* 0x000fd200078e00ff */
[C---:B------:R-:W-:Y:S02]  /*1cc0*/  FSETP.NEU.AND P0, PT, R25.reuse, RZ, PT ;  /* 0x000000ff1900720b */ /* 0x040fe40003f0d000 */
[----:B------:R-:W-:-:S04]  /*1cd0*/  LOP3.LUT R29, R25, 0x80000000, R21, 0x48, !PT ;  /* 0x80000000191d7812 */ /* 0x000fc800078e4815 */
[----:B------:R-:W-:-:S07]  /*1ce0*/  LOP3.LUT R23, R29, R23, RZ, 0xfc, !PT ;  /* 0x000000171d177212 */ /* 0x000fce00078efcff */
[----:B------:R-:W-:Y:S05]  /*1cf0*/  @!P0 BRA `(.L_x_22) ;  /* 0x00000000007c8947 */ /* 0x000fea0003800000 */
[----:B------:R-:W-:Y:S01]  /*1d00*/  IMAD.MOV R21, RZ, RZ, -R28 ;  /* 0x000000ffff157224 */ /* 0x000fe200078e0a1c */
[----:B------:R-:W-:Y:S01]  /*1d10*/  DMUL.RP R22, R30, R22 ;  /* 0x000000161e167228 */ /* 0x000fe20000008000 */
[----:B------:R-:W-:-:S06]  /*1d20*/  IMAD.MOV.U32 R20, RZ, RZ, RZ ;  /* 0x000000ffff147224 */ /* 0x000fcc00078e00ff */
[----:B------:R-:W-:-:S03]  /*1d30*/  DFMA R20, R26, -R20, R30 ;  /* 0x800000141a14722b */ /* 0x000fc6000000001e */
[----:B------:R-:W-:-:S03]  /*1d40*/  LOP3.LUT R29, R23, R29, RZ, 0x3c, !PT ;  /* 0x0000001d171d7212 */ /* 0x000fc600078e3cff */
[----:B------:R-:W-:-:S04]  /*1d50*/  IADD3 R20, PT, PT, -R28, -0x43300000, RZ ;  /* 0xbcd000001c147810 */ /* 0x000fc80007ffe1ff */
[----:B------:R-:W-:-:S04]  /*1d60*/  FSETP.NEU.AND P0, PT, |R21|, R20, PT ;  /* 0x000000141500720b */ /* 0x000fc80003f0d200 */
[----:B------:R-:W-:Y:S02]  /*1d70*/  FSEL R26, R22, R26, !P0 ;  /* 0x0000001a161a7208 */ /* 0x000fe40004000000 */
[----:B------:R-:W-:Y:S01]  /*1d80*/  FSEL R27, R29, R27, !P0 ;  /* 0x0000001b1d1b7208 */ /* 0x000fe20004000000 */
[----:B------:R-:W-:Y:S06]  /*1d90*/  BRA `(.L_x_22) ;  /* 0x0000000000547947 */ /* 0x000fec0003800000 */
.L_x_21:
[----:B------:R-:W-:-:S14]  /*1da0*/  DSETP.NAN.AND P0, PT, R22, R22, PT ;  /* 0x000000161600722a */ /* 0x000fdc0003f08000 */
[----:B------:R-:W-:Y:S05]  /*1db0*/  @P0 BRA `(.L_x_23) ;  /* 0x0000000000440947 */ /* 0x000fea0003800000 */
[----:B------:R-:W-:-:S14]  /*1dc0*/  DSETP.NAN.AND P0, PT, R20, R20, PT ;  /* 0x000000141400722a */ /* 0x000fdc0003f08000 */
[----:B------:R-:W-:Y:S05]  /*1dd0*/  @P0 BRA `(.L_x_24) ;  /* 0x0000000000300947 */ /* 0x000fea0003800000 */
[----:B------:R-:W-:Y:S01]  /*1de0*/  ISETP.NE.AND P0, PT, R55, R56, PT ;  /* 0x000000383700720c */ /* 0x000fe20003f05270 */
[----:B------:R-:W-:Y:S02]  /*1df0*/  IMAD.MOV.U32 R26, RZ, RZ, 0x0 ;  /* 0x00000000ff1a7424 */ /* 0x000fe400078e00ff */
[----:B------:R-:W-:-:S10]  /*1e00*/  IMAD.MOV.U32 R27, RZ, RZ, -0x80000 ;  /* 0xfff80000ff1b7424 */ /* 0x000fd400078e00ff */
[----:B------:R-:W-:Y:S05]  /*1e10*/  @!P0 BRA `(.L_x_22) ;  /* 0x0000000000348947 */ /* 0x000fea0003800000 */
[----:B------:R-:W-:Y:S02]  /*1e20*/  ISETP.NE.AND P0, PT, R55, 0x7ff00000, PT ;  /* 0x7ff000003700780c */ /* 0x000fe40003f05270 */
[----:B------:R-:W-:Y:S02]  /*1e30*/  LOP3.LUT R27, R23, 0x80000000, R21, 0x48, !PT ;  /* 0x80000000171b7812 */ /* 0x000fe400078e4815 */
[----:B------:R-:W-:-:S13]  /*1e40*/  ISETP.EQ.OR P0, PT, R56, RZ, !P0 ;  /* 0x000000ff3800720c */ /* 0x000fda0004702670 */
[----:B------:R-:W-:Y:S01]  /*1e50*/  @P0 LOP3.LUT R20, R27, 0x7ff00000, RZ, 0xfc, !PT ;  /* 0x7ff000001b140812 */ /* 0x000fe200078efcff */
[----:B------:R-:W-:Y:S02]  /*1e60*/  @!P0 IMAD.MOV.U32 R26, RZ, RZ, RZ ;  /* 0x000000ffff1a8224 */ /* 0x000fe400078e00ff */
[----:B------:R-:W-:Y:S02]  /*1e70*/  @P0 IMAD.MOV.U32 R26, RZ, RZ, RZ ;  /* 0x000000ffff1a0224 */ /* 0x000fe400078e00ff */
[----:B------:R-:W-:Y:S01]  /*1e80*/  @P0 IMAD.MOV.U32 R27, RZ, RZ, R20 ;  /* 0x000000ffff1b0224 */ /* 0x000fe200078e0014 */
[----:B------:R-:W-:Y:S06]  /*1e90*/  BRA `(.L_x_22) ;  /* 0x0000000000147947 */ /* 0x000fec0003800000 */
.L_x_24:
[----:B------:R-:W-:Y:S01]  /*1ea0*/  LOP3.LUT R27, R21, 0x80000, RZ, 0xfc, !PT ;  /* 0x00080000151b7812 */ /* 0x000fe200078efcff */
[----:B------:R-:W-:Y:S01]  /*1eb0*/  IMAD.MOV.U32 R26, RZ, RZ, R20 ;  /* 0x000000ffff1a7224 */ /* 0x000fe200078e0014 */
[----:B------:R-:W-:Y:S06]  /*1ec0*/  BRA `(.L_x_22) ;  /* 0x0000000000087947 */ /* 0x000fec0003800000 */
.L_x_23:
[----:B------:R-:W-:Y:S01]  /*1ed0*/  LOP3.LUT R27, R23, 0x80000, RZ, 0xfc, !PT ;  /* 0x00080000171b7812 */ /* 0x000fe200078efcff */
[----:B------:R-:W-:-:S07]  /*1ee0*/  IMAD.MOV.U32 R26, RZ, RZ, R22 ;  /* 0x000000ffff1a7224 */ /* 0x000fce00078e0016 */
.L_x_22:
[----:B------:R-:W-:Y:S05]  /*1ef0*/  BSYNC.RECONVERGENT B1 ;  /* 0x0000000000017941 */ /* 0x000fea0003800200 */
.L_x_20:
[----:B------:R-:W-:Y:S02]  /*1f00*/  IMAD.MOV.U32 R55, RZ, RZ, 0x0 ;  /* 0x00000000ff377424 */ /* 0x000fe400078e00ff */
[----:B------:R-:W-:Y:S02]  /*1f10*/  IMAD.MOV.U32 R20, RZ, RZ, R26 ;  /* 0x000000ffff147224 */ /* 0x000fe400078e001a */
[----:B------:R-:W-:Y:S01]  /*1f20*/  IMAD.MOV.U32 R21, RZ, RZ, R27 ;  /* 0x000000ffff157224 */ /* 0x000fe200078e001b */
[----:B------:R-:W-:Y:S06]  /*1f30*/  RET.REL.NODEC R54 `(_Z16PhaseHist_KernelPdS_PKdS1_S1_S1_S1_S1_S1_S1_S1_S1_S1_S1_S1_iii) ;  /* 0xffffffe036307950 */ /* 0x000fec0003c3ffff */
        .weak           $__internal_1_$__cuda_sm20_dsqrt_rn_f64_mediumpath_v1
        .type           $__internal_1_$__cuda_sm20_dsqrt_rn_f64_mediumpath_v1,@function
        .size           $__internal_1_$__cuda_sm20_dsqrt_rn_f64_mediumpath_v1,($_Z16PhaseHist_KernelPdS_PKdS1_S1_S1_S1_S1_S1_S1_S1_S1_S1_S1_S1_iii$__internal_trig_reduction_slowpathd - $__internal_1_$__cuda_sm20_dsqrt_rn_f64_mediumpath_v1)
$__internal_1_$__cuda_sm20_dsqrt_rn_f64_mediumpath_v1:
[----:B------:R-:W-:Y:S01]  /*1f40*/  ISETP.GE.U32.AND P0, PT, R54, -0x3400000, PT ;  /* 0xfcc000003600780c */ /* 0x000fe20003f06070 */
[----:B------:R-:W-:Y:S01]  /*1f50*/  BSSY.RECONVERGENT B1, `(.L_x_25) ;  /* 0x0000025000017945 */ /* 0x000fe20003800200 */
[----:B------:R-:W-:Y:S02]  /*1f60*/  IMAD.MOV.U32 R27, RZ, RZ, R29 ;  /* 0x000000ffff1b7224 */ /* 0x000fe400078e001d */
[----:B------:R-:W-:-:S09]  /*1f70*/  IMAD.MOV.U32 R29, RZ, RZ, R53 ;  /* 0x000000ffff1d7224 */ /* 0x000fd200078e0035 */
[----:B------:R-:W-:Y:S05]  /*1f80*/  @!P0 BRA `(.L_x_26) ;  /* 0x0000000000208947 */ /* 0x000fea0003800000 */
[----:B------:R-:W-:-:S10]  /*1f90*/  DFMA.RM R30, R42, R28, R30 ;  /* 0x0000001c2a1e722b */ /* 0x000fd4000000401e */
[----:B------:R-:W-:-:S05]  /*1fa0*/  IADD3 R28, P0, PT, R30, 0x1, RZ ;  /* 0x000000011e1c7810 */ /* 0x000fca0007f1e0ff */
[----:B------:R-:W-:-:S06]  /*1fb0*/  IMAD.X R29, RZ, RZ, R31, P0 ;  /* 0x000000ffff1d7224 */ /* 0x000fcc00000e061f */
[----:B------:R-:W-:-:S08]  /*1fc0*/  DFMA.RP R26, -R30, R28, R26 ;  /* 0x0000001c1e1a722b */ /* 0x000fd0000000811a */
[----:B------:R-:W-:-:S06]  /*1fd0*/  DSETP.GT.AND P0, PT, R26, RZ, PT ;  /* 0x000000ff1a00722a */ /* 0x000fcc0003f04000 */
[----:B------:R-:W-:Y:S02]  /*1fe0*/  FSEL R28, R28, R30, P0 ;  /* 0x0000001e1c1c7208 */ /* 0x000fe40000000000 */
[----:B------:R-:W-:Y:S01]  /*1ff0*/  FSEL R29, R29, R31, P0 ;  /* 0x0000001f1d1d7208 */ /* 0x000fe20000000000 */
[----:B------:R-:W-:Y:S06]  /*2000*/  BRA `(.L_x_27) ;  /* 0x0000000000647947 */ /* 0x000fec0003800000 */
.L_x_26:
[----:B------:R-:W-:-:S14]  /*2010*/  DSETP.NE.AND P0, PT, R26, RZ, PT ;  /* 0x000000ff1a00722a */ /* 0x000fdc0003f05000 */
[----:B------:R-:W-:Y:S05]  /*2020*/  @!P0 BRA `(.L_x_28) ;  /* 0x0000000000588947 */ /* 0x000fea0003800000 */
[----:B------:R-:W-:-:S13]  /*2030*/  ISETP.GE.AND P0, PT, R27, RZ, PT ;  /* 0x000000ff1b00720c */ /* 0x000fda0003f06270 */
[----:B------:R-:W-:Y:S02]  /*2040*/  @!P0 IMAD.MOV.U32 R28, RZ, RZ, 0x0 ;  /* 0x00000000ff1c8424 */ /* 0x000fe400078e00ff */
[----:B------:R-:W-:Y:S01]  /*2050*/  @!P0 IMAD.MOV.U32 R29, RZ, RZ, -0x80000 ;  /* 0xfff80000ff1d8424 */ /* 0x000fe200078e00ff */
[----:B------:R-:W-:Y:S06]  /*2060*/  @!P0 BRA `(.L_x_27) ;  /* 0x00000000004c8947 */ /* 0x000fec0003800000 */
[----:B------:R-:W-:-:S13]  /*2070*/  ISETP.GT.AND P0, PT, R27, 0x7fefffff, PT ;  /* 0x7fefffff1b00780c */ /* 0x000fda0003f04270 */
[----:B------:R-:W-:Y:S05]  /*2080*/  @P0 BRA `(.L_x_28) ;  /* 0x0000000000400947 */ /* 0x000fea0003800000 */
[----:B------:R-:W-:Y:S01]  /*2090*/  DMUL R42, R26, 8.11296384146066816958e+31 ;  /* 0x469000001a2a7828 */ /* 0x000fe20000000000 */
[----:B------:R-:W-:Y:S02]  /*20a0*/  IMAD.MOV.U32 R30, RZ, RZ, RZ ;  /* 0x000000ffff1e7224 */ /* 0x000fe400078e00ff */
[----:B------:R-:W-:Y:S02]  /*20b0*/  IMAD.MOV.U32 R28, RZ, RZ, 0x0 ;  /* 0x00000000ff1c7424 */ /* 0x000fe400078e00ff */
[----:B------:R-:W-:Y:S01]  /*20c0*/  IMAD.MOV.U32 R29, RZ, RZ, 0x3fd80000 ;  /* 0x3fd80000ff1d7424 */ /* 0x000fe200078e00ff */
[----:B------:R-:W0:Y:S02]  /*20d0*/  MUFU.RSQ64H R31, R43 ;  /* 0x0000002b001f7308 */ /* 0x000e240000001c00 */
[----:B0-----:R-:W-:-:S08]  /*20e0*/  DMUL R26, R30, R30 ;  /* 0x0000001e1e1a7228 */ /* 0x001fd00000000000 */
[----:B------:R-:W-:-:S08]  /*20f0*/  DFMA R26, R42, -R26, 1 ;  /* 0x3ff000002a1a742b */ /* 0x000fd0000000081a */
[----:B------:R-:W-:Y:S02]  /*2100*/  DFMA R28, R26, R28, 0.5 ;  /* 0x3fe000001a1c742b */ /* 0x000fe4000000001c */
[----:B------:R-:W-:-:S08]  /*2110*/  DMUL R26, R30, R26 ;  /* 0x0000001a1e1a7228 */ /* 0x000fd00000000000 */
[----:B------:R-:W-:-:S08]  /*2120*/  DFMA R28, R28, R26, R30 ;  /* 0x0000001a1c1c722b */ /* 0x000fd0000000001e */
[----:B------:R-:W-:Y:S02]  /*2130*/  DMUL R26, R42, R28 ;  /* 0x0000001c2a1a7228 */ /* 0x000fe40000000000 */
[----:B------:R-:W-:-:S06]  /*2140*/  VIADD R29, R29, 0xfff00000 ;  /* 0xfff000001d1d7836 */ /* 0x000fcc0000000000 */
[----:B------:R-:W-:-:S08]  /*2150*/  DFMA R30, R26, -R26, R42 ;  /* 0x8000001a1a1e722b */ /* 0x000fd0000000002a */
[----:B------:R-:W-:-:S10]  /*2160*/  DFMA R28, R28, R30, R26 ;  /* 0x0000001e1c1c722b */ /* 0x000fd4000000001a */
[----:B------:R-:W-:Y:S01]  /*2170*/  VIADD R29, R29, 0xfcb00000 ;  /* 0xfcb000001d1d7836 */ /* 0x000fe20000000000 */
[----:B------:R-:W-:Y:S06]  /*2180*/  BRA `(.L_x_27) ;  /* 0x0000000000047947 */ /* 0x000fec0003800000 */
.L_x_28:
[----:B------:R-:W-:-:S11]  /*2190*/  DADD R28, R26, R26 ;  /* 0x000000001a1c7229 */ /* 0x000fd6000000001a */
.L_x_27:
[----:B------:R-:W-:Y:S05]  /*21a0*/  BSYNC.RECONVERGENT B1 ;  /* 0x0000000000017941 */ /* 0x000fea0003800200 */
.L_x_25:
[----:B------:R-:W-:-:S04]  /*21b0*/  IMAD.MOV.U32 R53, RZ, RZ, 0x0 ;  /* 0x00000000ff357424 */ /* 0x000fc800078e00ff */
[----:B------:R-:W-:Y:S05]  /*21c0*/  RET.REL.NODEC R52 `(_Z16PhaseHist_KernelPdS_PKdS1_S1_S1_S1_S1_S1_S1_S1_S1_S1_S1_S1_iii) ;  /* 0xffffffdc348c7950 */ /* 0x000fea0003c3ffff */
        .type           $_Z16PhaseHist_KernelPdS_PKdS1_S1_S1_S1_S1_S1_S1_S1_S1_S1_S1_S1_iii$__internal_trig_reduction_slowpathd,@function
        .size           $_Z16PhaseHist_KernelPdS_PKdS1_S1_S1_S1_S1_S1_S1_S1_S1_S1_S1_S1_iii$__internal_trig_reduction_slowpathd,(.L_x_39 - $_Z16PhaseHist_KernelPdS_PKdS1_S1_S1_S1_S1_S1_S1_S1_S1_S1_S1_S1_iii$__internal_trig_reduction_slowpathd)
$_Z16PhaseHist_KernelPdS_PKdS1_S1_S1_S1_S1_S1_S1_S1_S1_S1_S1_S1_iii$__internal_trig_reduction_slowpathd:
[--C-:B------:R-:W-:Y:S01]  /*21d0*/  SHF.R.U32.HI R28, RZ, 0x14, R30.reuse ;  /* 0x00000014ff1c7819 */ /* 0x100fe2000001161e */
[----:B------:R-:W-:Y:S02]  /*21e0*/  IMAD.MOV.U32 R57, RZ, RZ, R30 ;  /* 0x000000ffff397224 */ /* 0x000fe400078e001e */
[----:B------:R-:W-:Y:S01]  /*21f0*/  IMAD.MOV.U32 R20, RZ, RZ, RZ ;  /* 0x000000ffff147224 */ /* 0x000fe200078e00ff */
[----:B------:R-:W-:-:S04]  /*2200*/  LOP3.LUT R21, R28, 0x7ff, RZ, 0xc0, !PT ;  /* 0x000007ff1c157812 */ /* 0x000fc800078ec0ff */
[----:B------:R-:W-:-:S13]  /*2210*/  ISETP.NE.AND P0, PT, R21, 0x7ff, PT ;  /* 0x000007ff1500780c */ /* 0x000fda0003f05270 */
[----:B------:R-:W-:Y:S05]  /*2220*/  @!P0 BRA `(.L_x_29) ;  /* 0x0000000800448947 */ /* 0x000fea0003800000 */
[----:B------:R-:W-:Y:S01]  /*2230*/  VIADD R20, R21, 0xfffffc00 ;  /* 0xfffffc0015147836 */ /* 0x000fe20000000000 */
[----:B------:R-:W-:Y:S01]  /*2240*/  BSSY.RECONVERGENT B2, `(.L_x_30) ;  /* 0x000002e000027945 */ /* 0x000fe20003800200 */
[----:B------:R-:W-:-:S03]  /*2250*/  CS2R R22, SRZ ;  /* 0x0000000000167805 */ /* 0x000fc6000001ff00 */
[----:B------:R-:W-:Y:S02]  /*2260*/  SHF.R.U32.HI R31, RZ, 0x6, R20 ;  /* 0x00000006ff1f7819 */ /* 0x000fe40000011614 */
[----:B------:R-:W-:Y:S02]  /*2270*/  ISETP.GE.U32.AND P0, PT, R20, 0x80, PT ;  /* 0x000000801400780c */ /* 0x000fe40003f06070 */
[C---:B------:R-:W-:Y:S02]  /*2280*/  IADD3 R26, PT, PT, -R31.reuse, 0x13, RZ ;  /* 0x000000131f1a7810 */ /* 0x040fe40007ffe1ff */
[----:B------:R-:W-:Y:S02]  /*2290*/  IADD3 R27, PT, PT, -R31, 0xf, RZ ;  /* 0x0000000f1f1b7810 */ /* 0x000fe40007ffe1ff */
[----:B------:R-:W-:-:S04]  /*22a0*/  SEL R26, R26, 0x12, P0 ;  /* 0x000000121a1a7807 */ /* 0x000fc80000000000 */
[----:B------:R-:W-:-:S13]  /*22b0*/  ISETP.GE.AND P0, PT, R27, R26, PT ;  /* 0x0000001a1b00720c */ /* 0x000fda0003f06270 */
[----:B------:R-:W-:Y:S05]  /*22c0*/  @P0 BRA `(.L_x_31) ;  /* 0x0000000000940947 */ /* 0x000fea0003800000 */
[----:B------:R-:W0:Y:S01]  /*22d0*/  LDC.64 R20, c[0x0][0x358] ;  /* 0x0000d600ff147b82 */ /* 0x000e220000000a00 */
[C---:B------:R-:W-:Y:S01]  /*22e0*/  SHF.L.U64.HI R57, R56.reuse, 0xb, R57 ;  /* 0x0000000b38397819 */ /* 0x040fe20000010239 */
[----:B------:R-:W-:Y:S01]  /*22f0*/  BSSY.RECONVERGENT B3, `(.L_x_32) ;  /* 0x0000021000037945 */ /* 0x000fe20003800200 */
[----:B------:R-:W-:Y:S01]  /*2300*/  IMAD.SHL.U32 R29, R56, 0x800, RZ ;  /* 0x00000800381d7824 */ /* 0x000fe200078e00ff */
[----:B------:R-:W-:Y:S01]  /*2310*/  IADD3 R55, PT, PT, RZ, -R31, -R26 ;  /* 0x8000001fff377210 */ /* 0x000fe20007ffe81a */
[----:B------:R-:W-:Y:S01]  /*2320*/  IMAD.MOV.U32 R56, RZ, RZ, RZ ;  /* 0x000000ffff387224 */ /* 0x000fe200078e00ff */
[----:B------:R-:W-:Y:S02]  /*2330*/  CS2R R22, SRZ ;  /* 0x0000000000167805 */ /* 0x000fe4000001ff00 */
[----:B------:R-:W-:-:S07]  /*2340*/  LOP3.LUT R57, R57, 0x80000000, RZ, 0xfc, !PT ;  /* 0x8000000039397812 */ /* 0x000fce00078efcff */
.L_x_33:
[----:B------:R-:W1:Y:S01]  /*2350*/  LDC.64 R24, c[0x4][RZ] ;  /* 0x01000000ff187b82 */ /* 0x000e620000000a00 */
[----:B0-----:R-:W-:Y:S02]  /*2360*/  R2UR UR10, R20 ;  /* 0x00000000140a72ca */ /* 0x001fe400000e0000 */
[----:B------:R-:W-:Y:S01]  /*2370*/  R2UR UR11, R21 ;  /* 0x00000000150b72ca */ /* 0x000fe200000e0000 */
[----:B-1----:R-:W-:-:S12]  /*2380*/  IMAD.WIDE R24, R27, 0x8, R24 ;  /* 0x000000081b187825 */ /* 0x002fd800078e0218 */
[----:B------:R-:W2:Y:S01]  /*2390*/  LDG.E.64.CONSTANT R24, desc[UR10][R24.64] ;  /* 0x0000000a18187981 */ /* 0x000ea2000c1e9b00 */
[----:B------:R-:W-:Y:S02]  /*23a0*/  VIADD R55, R55, 0x1 ;  /* 0x0000000137377836 */ /* 0x000fe40000000000 */
[----:B------:R-:W-:Y:S02]  /*23b0*/  VIADD R27, R27, 0x1 ;  /* 0x000000011b1b7836 */ /* 0x000fe40000000000 */
[----:B--2---:R-:W-:-:S04]  /*23c0*/  IMAD.WIDE.U32 R22, P3, R24, R29, R22 ;  /* 0x0000001d18167225 */ /* 0x004fc80007860016 */
[----:B------:R-:W-:Y:S02]  /*23d0*/  IMAD R59, R24, R57, RZ ;  /* 0x00000039183b7224 */ /* 0x000fe400078e02ff */
[CC--:B------:R-:W-:Y:S02]  /*23e0*/  IMAD R58, R25.reuse, R29.reuse, RZ ;  /* 0x0000001d193a7224 */ /* 0x0c0fe400078e02ff */
[----:B------:R-:W-:Y:S01]  /*23f0*/  IMAD.HI.U32 R61, R25, R29, RZ ;  /* 0x0000001d193d7227 */ /* 0x000fe200078e00ff */
[----:B------:R-:W-:-:S03]  /*2400*/  IADD3 R23, P0, PT, R59, R23, RZ ;  /* 0x000000173b177210 */ /* 0x000fc60007f1e0ff */
[----:B------:R-:W-:Y:S01]  /*2410*/  IMAD R59, R56, 0x8, R1 ;  /* 0x00000008383b7824 */ /* 0x000fe200078e0201 */
[----:B------:R-:W-:Y:S01]  /*2420*/  IADD3 R23, P1, PT, R58, R23, RZ ;  /* 0x000000173a177210 */ /* 0x000fe20007f3e0ff */
[----:B------:R-:W-:-:S04]  /*2430*/  IMAD.HI.U32 R58, R24, R57, RZ ;  /* 0x00000039183a7227 */ /* 0x000fc800078e00ff */
[----:B------:R-:W-:Y:S01]  /*2440*/  IMAD.X R58, RZ, RZ, R58, P3 ;  /* 0x000000ffff3a7224 */ /* 0x000fe200018e063a */
[----:B------:R0:W-:Y:S01]  /*2450*/  STL.64 [R59], R22 ;  /* 0x000000163b007387 */ /* 0x0001e20000100a00 */
[----:B------:R-:W-:-:S03]  /*2460*/  IMAD.HI.U32 R24, R25, R57, RZ ;  /* 0x0000003919187227 */ /* 0x000fc600078e00ff */
[----:B------:R-:W-:Y:S01]  /*2470*/  IADD3.X R58, P0, PT, R61, R58, RZ, P0, !PT ;  /* 0x0000003a3d3a7210 */ /* 0x000fe2000071e4ff */
[----:B------:R-:W-:Y:S02]  /*2480*/  IMAD R25, R25, R57, RZ ;  /* 0x0000003919197224 */ /* 0x000fe400078e02ff */
[----:B------:R-:W-:Y:S02]  /*2490*/  VIADD R56, R56, 0x1 ;  /* 0x0000000138387836 */ /* 0x000fe40000000000 */
[----:B------:R-:W-:Y:S01]  /*24a0*/  IMAD.X R24, RZ, RZ, R24, P0 ;  /* 0x000000ffff187224 */ /* 0x000fe200000e0618 */
[----:B------:R-:W-:Y:S02]  /*24b0*/  ISETP.NE.AND P0, PT, R55, -0xf, PT ;  /* 0xfffffff13700780c */ /* 0x000fe40003f05270 */
[----:B------:R-:W-:-:S05]  /*24c0*/  IADD3.X R58, P1, PT, R25, R58, RZ, P1, !PT ;  /* 0x0000003a193a7210 */ /* 0x000fca0000f3e4ff */
[----:B0-----:R-:W-:Y:S02]  /*24d0*/  IMAD.X R23, RZ, RZ, R24, P1 ;  /* 0x000000ffff177224 */ /* 0x001fe400008e0618 */
[----:B------:R-:W-:-:S04]  /*24e0*/  IMAD.MOV.U32 R22, RZ, RZ, R58 ;  /* 0x000000ffff167224 */ /* 0x000fc800078e003a */
[----:B------:R-:W-:Y:S05]  /*24f0*/  @P0 BRA `(.L_x_33) ;  /* 0xfffffffc00940947 */ /* 0x000fea000383ffff */
[----:B------:R-:W-:Y:S05]  /*2500*/  BSYNC.RECONVERGENT B3 ;  /* 0x0000000000037941 */ /* 0x000fea0003800200 */
.L_x_32:
[----:B------:R-:W-:-:S07]  /*2510*/  IMAD.MOV.U32 R27, RZ, RZ, R26 ;  /* 0x000000ffff1b7224 */ /* 0x000fce00078e001a */
.L_x_31:
[----:B------:R-:W-:Y:S05]  /*2520*/  BSYNC.RECONVERGENT B2 ;  /* 0x0000000000027941 */ /* 0x000fea0003800200 */
.L_x_30:
[----:B------:R-:W-:Y:S01]  /*2530*/  LOP3.LUT P0, R57, R28, 0x3f, RZ, 0xc0, !PT ;  /* 0x0000003f1c397812 */ /* 0x000fe2000780c0ff */
[----:B------:R-:W-:-:S04]  /*2540*/  IMAD.IADD R20, R31, 0x1, R27 ;  /* 0x000000011f147824 */ /* 0x000fc800078e021b */
[----:B------:R-:W-:-:S05]  /*2550*/  IMAD.U32 R61, R20, 0x8, R1 ;  /* 0x00000008143d7824 */ /* 0x000fca00078e0001 */
[----:B------:R0:W-:Y:S04]  /*2560*/  STL.64 [R61+-0x78], R22 ;  /* 0xffff88163d007387 */ /* 0x0001e80000100a00 */
[----:B------:R-:W2:Y:S04]  /*2570*/  @P0 LDL.64 R26, [R1+0x8] ;  /* 0x00000800011a0983 */ /* 0x000ea80000100a00 */
[----:B------:R-:W3:Y:S04]  /*2580*/  LDL.64 R24, [R1+0x10] ;  /* 0x0000100001187983 */ /* 0x000ee80000100a00 */
[----:B------:R-:W4:Y:S01]  /*2590*/  LDL.64 R20, [R1+0x18] ;  /* 0x0000180001147983 */ /* 0x000f220000100a00 */
[----:B------:R-:W-:Y:S01]  /*25a0*/  BSSY.RECONVERGENT B2, `(.L_x_34) ;  /* 0x0000035000027945 */ /* 0x000fe20003800200 */
[----:B--2---:R-:W-:-:S02]  /*25b0*/  @P0 SHF.R.U64 R29, R26, 0x1, R27 ;  /* 0x000000011a1d0819 */ /* 0x004fc4000000121b */
[----:B------:R-:W-:Y:S02]  /*25c0*/  @P0 SHF.R.U32.HI R27, RZ, 0x1, R27 ;  /* 0x00000001ff1b0819 */ /* 0x000fe4000001161b */
[----:B------:R-:W-:Y:S02]  /*25d0*/  @P0 LOP3.LUT R26, R57, 0x3f, RZ, 0x3c, !PT ;  /* 0x0000003f391a0812 */ /* 0x000fe400078e3cff */
[C---:B---3--:R-:W-:Y:S02]  /*25e0*/  @P0 SHF.L.U32 R31, R24.reuse, R57, RZ ;  /* 0x00000039181f0219 */ /* 0x048fe400000006ff */
[----:B0-----:R-:W-:Y:S02]  /*25f0*/  @P0 SHF.R.U64 R22, R29, R26, R27 ;  /* 0x0000001a1d160219 */ /* 0x001fe4000000121b */
[--C-:B------:R-:W-:Y:S02]  /*2600*/  @P0 SHF.R.U32.HI R59, RZ, 0x1, R25.reuse ;  /* 0x00000001ff3b0819 */ /* 0x100fe40000011619 */
[----:B------:R-:W-:-:S02]  /*2610*/  @P0 SHF.R.U64 R55, R24, 0x1, R25 ;  /* 0x0000000118370819 */ /* 0x000fc40000001219 */
[-C--:B------:R-:W-:Y:S02]  /*2620*/  @P0 SHF.L.U64.HI R28, R24, R57.reuse, R25 ;  /* 0x00000039181c0219 */ /* 0x080fe40000010219 */
[----:B------:R-:W-:Y:S02]  /*2630*/  @P0 SHF.R.U32.HI R23, RZ, R26, R27 ;  /* 0x0000001aff170219 */ /* 0x000fe4000001161b */
[----:B------:R-:W-:Y:S02]  /*2640*/  @P0 LOP3.LUT R24, R31, R22, RZ, 0xfc, !PT ;  /* 0x000000161f180212 */ /* 0x000fe400078efcff */
[----:B----4-:R-:W-:Y:S02]  /*2650*/  @P0 SHF.L.U32 R27, R20, R57, RZ ;  /* 0x00000039141b0219 */ /* 0x010fe400000006ff */
[----:B------:R-:W-:Y:S01]  /*2660*/  @P0 SHF.R.U64 R56, R55, R26, R59 ;  /* 0x0000001a37380219 */ /* 0x000fe2000000123b */
[----:B------:R-:W-:Y:S01]  /*2670*/  IMAD.SHL.U32 R22, R24, 0x4, RZ ;  /* 0x0000000418167824 */ /* 0x000fe200078e00ff */
[----:B------:R-:W-:-:S02]  /*2680*/  @P0 LOP3.LUT R25, R28, R23, RZ, 0xfc, !PT ;  /* 0x000000171c190212 */ /* 0x000fc400078efcff */
[----:B------:R-:W-:Y:S02]  /*2690*/  @P0 SHF.L.U64.HI R57, R20, R57, R21 ;  /* 0x0000003914390219 */ /* 0x000fe40000010215 */
[----:B------:R-:W-:Y:S02]  /*26a0*/  @P0 SHF.R.U32.HI R26, RZ, R26, R59 ;  /* 0x0000001aff1a0219 */ /* 0x000fe4000001163b */
[----:B------:R-:W-:Y:S02]  /*26b0*/  @P0 LOP3.LUT R20, R27, R56, RZ, 0xfc, !PT ;  /* 0x000000381b140212 */ /* 0x000fe400078efcff */
[----:B------:R-:W-:Y:S02]  /*26c0*/  SHF.L.U64.HI R24, R24, 0x2, R25 ;  /* 0x0000000218187819 */ /* 0x000fe40000010219 */
[----:B------:R-:W-:Y:S02]  /*26d0*/  @P0 LOP3.LUT R21, R57, R26, RZ, 0xfc, !PT ;  /* 0x0000001a39150212 */ /* 0x000fe400078efcff */
[----:B------:R-:W-:-:S02]  /*26e0*/  SHF.L.W.U32.HI R25, R25, 0x2, R20 ;  /* 0x0000000219197819 */ /* 0x000fc40000010e14 */
[----:B------:R-:W-:Y:S02]  /*26f0*/  IADD3 RZ, P0, PT, RZ, -R22, RZ ;  /* 0x80000016ffff7210 */ /* 0x000fe40007f1e0ff */
[----:B------:R-:W-:Y:S02]  /*2700*/  LOP3.LUT R23, RZ, R24, RZ, 0x33, !PT ;  /* 0x00000018ff177212 */ /* 0x000fe400078e33ff */
[----:B------:R-:W-:Y:S02]  /*2710*/  SHF.L.W.U32.HI R20, R20, 0x2, R21 ;  /* 0x0000000214147819 */ /* 0x000fe40000010e15 */
[----:B------:R-:W-:Y:S02]  /*2720*/  LOP3.LUT R26, RZ, R25, RZ, 0x33, !PT ;  /* 0x00000019ff1a7212 */ /* 0x000fe400078e33ff */
[----:B------:R-:W-:Y:S02]  /*2730*/  IADD3.X R23, P0, PT, RZ, R23, RZ, P0, !PT ;  /* 0x00000017ff177210 */ /* 0x000fe4000071e4ff */
[----:B------:R-:W-:-:S02]  /*2740*/  LOP3.LUT R27, RZ, R20, RZ, 0x33, !PT ;  /* 0x00000014ff1b7212 */ /* 0x000fc400078e33ff */
[----:B------:R-:W-:Y:S02]  /*2750*/  IADD3.X R26, P1, PT, RZ, R26, RZ, P0, !PT ;  /* 0x0000001aff1a7210 */ /* 0x000fe4000073e4ff */
[----:B------:R-:W-:-:S03]  /*2760*/  ISETP.GT.U32.AND P3, PT, R25, -0x1, PT ;  /* 0xffffffff1900780c */ /* 0x000fc60003f64070 */
[----:B------:R-:W-:Y:S01]  /*2770*/  IMAD.X R27, RZ, RZ, R27, P1 ;  /* 0x000000ffff1b7224 */ /* 0x000fe200008e061b */
[----:B------:R-:W-:-:S04]  /*2780*/  ISETP.GT.AND.EX P0, PT, R20, -0x1, PT, P3 ;  /* 0xffffffff1400780c */ /* 0x000fc80003f04330 */
[----:B------:R-:W-:Y:S02]  /*2790*/  SEL R27, R20, R27, P0 ;  /* 0x0000001b141b7207 */ /* 0x000fe40000000000 */
[----:B------:R-:W-:Y:S02]  /*27a0*/  SEL R28, R25, R26, P0 ;  /* 0x0000001a191c7207 */ /* 0x000fe40000000000 */
[----:B------:R-:W-:-:S04]  /*27b0*/  ISETP.NE.U32.AND P1, PT, R27, RZ, PT ;  /* 0x000000ff1b00720c */ /* 0x000fc80003f25070 */
[----:B------:R-:W-:Y:S01]  /*27c0*/  SEL R25, R28, R27, !P1 ;  /* 0x0000001b1c197207 */ /* 0x000fe20004800000 */
[----:B------:R-:W-:-:S05]  /*27d0*/  @!P0 IMAD.MOV R22, RZ, RZ, -R22 ;  /* 0x000000ffff168224 */ /* 0x000fca00078e0a16 */
[----:B------:R-:W0:Y:S02]  /*27e0*/  FLO.U32 R25, R25 ;  /* 0x0000001900197300 */ /* 0x000e2400000e0000 */
[C---:B0-----:R-:W-:Y:S02]  /*27f0*/  IADD3 R29, PT, PT, -R25.reuse, 0x1f, RZ ;  /* 0x0000001f191d7810 */ /* 0x041fe40007ffe1ff */
[----:B------:R-:W-:-:S03]  /*2800*/  IADD3 R26, PT, PT, -R25, 0x3f, RZ ;  /* 0x0000003f191a7810 */ /* 0x000fc60007ffe1ff */
[----:B------:R-:W-:Y:S01]  /*2810*/  @P1 IMAD.MOV R26, RZ, RZ, R29 ;  /* 0x000000ffff1a1224 */ /* 0x000fe200078e021d */
[----:B------:R-:W-:-:S04]  /*2820*/  SEL R29, R24, R23, P0 ;  /* 0x00000017181d7207 */ /* 0x000fc80000000000 */
[----:B------:R-:W-:-:S13]  /*2830*/  ISETP.NE.AND P1, PT, R26, RZ, PT ;  /* 0x000000ff1a00720c */ /* 0x000fda0003f25270 */
[----:B------:R-:W-:Y:S05]  /*2840*/  @!P1 BRA `(.L_x_35) ;  /* 0x0000000000289947 */ /* 0x000fea0003800000 */
[----:B------:R-:W-:Y:S02]  /*2850*/  LOP3.LUT R23, R26, 0x3f, RZ, 0xc0, !PT ;  /* 0x0000003f1a177812 */ /* 0x000fe400078ec0ff */
[--C-:B------:R-:W-:Y:S02]  /*2860*/  SHF.R.U64 R25, R22, 0x1, R29.reuse ;  /* 0x0000000116197819 */ /* 0x100fe4000000121d */
[----:B------:R-:W-:Y:S02]  /*2870*/  SHF.R.U32.HI R29, RZ, 0x1, R29 ;  /* 0x00000001ff1d7819 */ /* 0x000fe4000001161d */
[----:B------:R-:W-:Y:S02]  /*2880*/  LOP3.LUT R22, R26, 0x3f, RZ, 0xc, !PT ;  /* 0x0000003f1a167812 */ /* 0x000fe400078e0cff */
[CC--:B------:R-:W-:Y:S02]  /*2890*/  SHF.L.U64.HI R27, R28.reuse, R23.reuse, R27 ;  /* 0x000000171c1b7219 */ /* 0x0c0fe4000001021b */
[----:B------:R-:W-:-:S02]  /*28a0*/  SHF.L.U32 R23, R28, R23, RZ ;  /* 0x000000171c177219 */ /* 0x000fc400000006ff */
[-CC-:B------:R-:W-:Y:S02]  /*28b0*/  SHF.R.U64 R28, R25, R22.reuse, R29.reuse ;  /* 0x00000016191c7219 */ /* 0x180fe4000000121d */
[----:B------:R-:W-:Y:S02]  /*28c0*/  SHF.R.U32.HI R22, RZ, R22, R29 ;  /* 0x00000016ff167219 */ /* 0x000fe4000001161d */
[----:B------:R-:W-:Y:S02]  /*28d0*/  LOP3.LUT R28, R23, R28, RZ, 0xfc, !PT ;  /* 0x0000001c171c7212 */ /* 0x000fe400078efcff */
[----:B------:R-:W-:-:S07]  /*28e0*/  LOP3.LUT R27, R27, R22, RZ, 0xfc, !PT ;  /* 0x000000161b1b7212 */ /* 0x000fce00078efcff */
.L_x_35:
[----:B------:R-:W-:Y:S05]  /*28f0*/  BSYNC.RECONVERGENT B2 ;  /* 0x0000000000027941 */ /* 0x000fea0003800200 */
.L_x_34:
[----:B------:R-:W-:-:S04]  /*2900*/  IMAD.WIDE.U32 R24, R28, 0x2168c235, RZ ;  /* 0x2168c2351c187825 */ /* 0x000fc800078e00ff */
[----:B------:R-:W-:Y:S01]  /*2910*/  IMAD.MOV.U32 R22, RZ, RZ, R25 ;  /* 0x000000ffff167224 */ /* 0x000fe200078e0019 */
[----:B------:R-:W-:Y:S01]  /*2920*/  IADD3 RZ, P1, PT, R24, R24, RZ ;  /* 0x0000001818ff7210 */ /* 0x000fe20007f3e0ff */
[----:B------:R-:W-:Y:S02]  /*2930*/  IMAD.MOV.U32 R23, RZ, RZ, RZ ;  /* 0x000000ffff177224 */ /* 0x000fe400078e00ff */
[----:B------:R-:W-:-:S04]  /*2940*/  IMAD.HI.U32 R25, R27, -0x36f0255e, RZ ;  /* 0xc90fdaa21b197827 */ /* 0x000fc800078e00ff */
[----:B------:R-:W-:-:S04]  /*2950*/  IMAD.WIDE.U32 R22, R28, -0x36f0255e, R22 ;  /* 0xc90fdaa21c167825 */ /* 0x000fc800078e0016 */
[----:B------:R-:W-:-:S04]  /*2960*/  IMAD.WIDE.U32 R22, P3, R27, 0x2168c235, R22 ;  /* 0x2168c2351b167825 */ /* 0x000fc80007860016 */
[----:B------:R-:W-:Y:S01]  /*2970*/  IMAD R27, R27, -0x36f0255e, RZ ;  /* 0xc90fdaa21b1b7824 */ /* 0x000fe200078e02ff */
[----:B------:R-:W-:Y:S01]  /*2980*/  IADD3.X RZ, P1, PT, R22, R22, RZ, P1, !PT ;  /* 0x0000001616ff7210 */ /* 0x000fe20000f3e4ff */
[----:B------:R-:W-:-:S03]  /*2990*/  IMAD.X R24, RZ, RZ, R25, P3 ;  /* 0x000000ffff187224 */ /* 0x000fc600018e0619 */
[----:B------:R-:W-:-:S04]  /*29a0*/  IADD3 R23, P3, PT, R27, R23, RZ ;  /* 0x000000171b177210 */ /* 0x000fc80007f7e0ff */
[C---:B------:R-:W-:Y:S01]  /*29b0*/  ISETP.GT.U32.AND P4, PT, R23.reuse, RZ, PT ;  /* 0x000000ff1700720c */ /* 0x040fe20003f84070 */
[----:B------:R-:W-:Y:S01]  /*29c0*/  IMAD.X R24, RZ, RZ, R24, P3 ;  /* 0x000000ffff187224 */ /* 0x000fe200018e0618 */
[----:B------:R-:W-:-:S04]  /*29d0*/  IADD3.X R22, P3, PT, R23, R23, RZ, P1, !PT ;  /* 0x0000001717167210 */ /* 0x000fc80000f7e4ff */
[C---:B------:R-:W-:Y:S01]  /*29e0*/  ISETP.GT.AND.EX P1, PT, R24.reuse, RZ, PT, P4 ;  /* 0x000000ff1800720c */ /* 0x040fe20003f24340 */
[----:B------:R-:W-:-:S03]  /*29f0*/  IMAD.X R25, R24, 0x1, R24, P3 ;  /* 0x0000000118197824 */ /* 0x000fc600018e0618 */
[----:B------:R-:W-:Y:S02]  /*2a00*/  SEL R22, R22, R23, P1 ;  /* 0x0000001716167207 */ /* 0x000fe40000800000 */
[----:B------:R-:W-:Y:S02]  /*2a10*/  SEL R23, R25, R24, P1 ;  /* 0x0000001819177207 */ /* 0x000fe40000800000 */
[----:B------:R-:W-:Y:S02]  /*2a20*/  IADD3 R56, P3, PT, R22, 0x1, RZ ;  /* 0x0000000116387810 */ /* 0x000fe40007f7e0ff */
[----:B------:R-:W-:Y:S02]  /*2a30*/  SEL R25, RZ, 0xffffffff, !P1 ;  /* 0xffffffffff197807 */ /* 0x000fe40004800000 */
[----:B------:R-:W-:Y:S01]  /*2a40*/  LOP3.LUT P1, R22, R30, 0x80000000, RZ, 0xc0, !PT ;  /* 0x800000001e167812 */ /* 0x000fe2000782c0ff */
[----:B------:R-:W-:Y:S02]  /*2a50*/  IMAD.X R23, RZ, RZ, R23, P3 ;  /* 0x000000ffff177224 */ /* 0x000fe400018e0617 */
[----:B------:R-:W-:Y:S01]  /*2a60*/  IMAD.IADD R26, R25, 0x1, -R26 ;  /* 0x00000001191a7824 */ /* 0x000fe200078e0a1a */
[----:B------:R-:W-:-:S02]  /*2a70*/  SHF.R.U32.HI R25, RZ, 0x1e, R21 ;  /* 0x0000001eff197819 */ /* 0x000fc40000011615 */
[----:B------:R-:W-:Y:S01]  /*2a80*/  SHF.R.U64 R56, R56, 0xa, R23 ;  /* 0x0000000a38387819 */ /* 0x000fe20000001217 */
[----:B------:R-:W-:Y:S01]  /*2a90*/  IMAD.SHL.U32 R21, R26, 0x100000, RZ ;  /* 0x001000001a157824 */ /* 0x000fe200078e00ff */
[----:B------:R-:W-:Y:S02]  /*2aa0*/  LEA.HI R20, R20, R25, RZ, 0x1 ;  /* 0x0000001914147211 */ /* 0x000fe400078f08ff */
[----:B------:R-:W-:Y:S02]  /*2ab0*/  IADD3 R56, P3, PT, R56, 0x1, RZ ;  /* 0x0000000138387810 */ /* 0x000fe40007f7e0ff */
[----:B------:R-:W-:Y:S01]  /*2ac0*/  @!P0 LOP3.LUT R22, R22, 0x80000000, RZ, 0x3c, !PT ;  /* 0x8000000016168812 */ /* 0x000fe200078e3cff */
[----:B------:R-:W-:Y:S01]  /*2ad0*/  @P1 IMAD.MOV R20, RZ, RZ, -R20 ;  /* 0x000000ffff141224 */ /* 0x000fe200078e0a14 */
[----:B------:R-:W-:-:S04]  /*2ae0*/  LEA.HI.X R23, R23, RZ, RZ, 0x16, P3 ;  /* 0x000000ff17177211 */ /* 0x000fc800018fb4ff */
[--C-:B------:R-:W-:Y:S02]  /*2af0*/  SHF.R.U64 R56, R56, 0x1, R23.reuse ;  /* 0x0000000138387819 */ /* 0x100fe40000001217 */
[----:B------:R-:W-:Y:S02]  /*2b00*/  SHF.R.U32.HI R24, RZ, 0x1, R23 ;  /* 0x00000001ff187819 */ /* 0x000fe40000011617 */
[----:B------:R-:W-:-:S04]  /*2b10*/  IADD3 R56, P3, P4, RZ, RZ, R56 ;  /* 0x000000ffff387210 */ /* 0x000fc80007c7e038 */
[----:B------:R-:W-:-:S04]  /*2b20*/  IADD3.X R21, PT, PT, R21, 0x3fe00000, R24, P3, P4 ;  /* 0x3fe0000015157810 */ /* 0x000fc80001fe8418 */
[----:B------:R-:W-:-:S07]  /*2b30*/  LOP3.LUT R57, R21, R22, RZ, 0xfc, !PT ;  /* 0x0000001615397212 */ /* 0x000fce00078efcff */
.L_x_29:
[----:B------:R-:W-:-:S04]  /*2b40*/  IMAD.MOV.U32 R55, RZ, RZ, 0x0 ;  /* 0x00000000ff377424 */ /* 0x000fc800078e00ff */
[----:B------:R-:W-:Y:S05]  /*2b50*/  RET.REL.NODEC R54 `(_Z16PhaseHist_KernelPdS_PKdS1_S1_S1_S1_S1_S1_S1_S1_S1_S1_S1_S1_iii) ;  /* 0xffffffd436287950 */ /* 0x000fea0003c3ffff */
.L_x_36:
[----:B------:R-:W-:-:S00]  /*2b60*/  BRA `(.L_x_36) ;  /* 0xfffffffc00fc7947 */ /* 0x000fc0000383ffff */
[----:B------:R-:W-:-:S00]  /*2b70*/  NOP ;  /* 0x0000000000007918 */ /* 0x000fc00000000000 */
        /* <DEDUP_REMOVED lines=8> */
.L_x_39:


//--------------------- .nv.global.init           --------------------------
	.section	.nv.global.init,"aw",@progbits
	.align	16
.nv.global.init:
	.type		__cudart_sin_cos_coeffs,@object
	.size		__cudart_sin_cos_coeffs,(__cudart_i2opi_d - __cudart_sin_cos_coeffs)
__cudart_sin_cos_coeffs:
        /*0000*/ 	.byte	0x46, 0xd2, 0xb0, 0x2c, 0xf1, 0xe5, 0x5a, 0xbe, 0x92, 0xe3, 0xac, 0x69, 0xe3, 0x1d, 0xc7, 0x3e
        /*0010*/ 	.byte	0xa1, 0x62, 0xdb, 0x19, 0xa0, 0x01, 0x2a, 0xbf, 0x18, 0x08, 0x11, 0x11, 0x11, 0x11, 0x81, 0x3f
        /*0020*/ 	.byte	0x54, 0x55, 0x55, 0x55, 0x55, 0x55, 0xc5, 0xbf, 0x00, 0x00, 0x00, 0x00, 0x00, 0x00, 0x00, 0x00
        /*0030*/ 	.byte	0x00, 0x00, 0x00, 0x00, 0x00, 0x00, 0x00, 0x00, 0x64, 0x81, 0xfd, 0x20, 0x83, 0xff, 0xa8, 0xbd
        /*0040*/ 	.byte	0x28, 0x85, 0xef, 0xc1, 0xa7, 0xee, 0x21, 0x3e, 0xd9, 0xe6, 0x06, 0x8e, 0x4f, 0x7e, 0x92, 0xbe
        /*0050*/ 	.byte	0xe9, 0xbc, 0xdd, 0x19, 0xa0, 0x01, 0xfa, 0x3e, 0x47, 0x5d, 0xc1, 0x16, 0x6c, 0xc1, 0x56, 0xbf
        /*0060*/ 	.byte	0x51, 0x55, 0x55, 0x55, 0x55, 0x55, 0xa5, 0x3f, 0x00, 0x00, 0x00, 0x00, 0x00, 0x00, 0xe0, 0xbf
        /*0070*/ 	.byte	0x00, 0x00, 0x00, 0x00, 0x00, 0x00, 0xf0, 0x3f, 0x00, 0x00, 0x00, 0x00, 0x00, 0x00, 0x00, 0x00
	.type		__cudart_i2opi_d,@object
	.size		__cudart_i2opi_d,(.L_0 - __cudart_i2opi_d)
__cudart_i2opi_d:
        /* <DEDUP_REMOVED lines=9> */
.L_0:


//--------------------- .nv.shared.reserved.0     --------------------------
	.section	.nv.shared.reserved.0,"aw",@nobits
	.weak		__nv_reservedSMEM_offset_0_alias
	.size		__nv_reservedSMEM_offset_0_alias, 0, 64
	.other		__nv_reservedSMEM_offset_0_alias,@"STO_CUDA_RESERVED_SHARED STV_DEFAULT"
__nv_reservedSMEM_offset_0_alias:
	.zero		0
	.zero		64


//--------------------- .nv.constant0._Z16PhaseHist_KernelPdS_PKdS1_S1_S1_S1_S1_S1_S1_S1_S1_S1_S1_S1_iii --------------------------
	.section	.nv.constant0._Z16PhaseHist_KernelPdS_PKdS1_S1_S1_S1_S1_S1_S1_S1_S1_S1_S1_S1_iii,"a",@progbits
	.sectionflags	@""
	.align	4
.nv.constant0._Z16PhaseHist_KernelPdS_PKdS1_S1_S1_S1_S1_S1_S1_S1_S1_S1_S1_S1_iii:
	.zero		1028


//--------------------- SYMBOLS --------------------------

	.type		.nv.reservedSmem.offset0,@object
	.size		.nv.reservedSmem.offset0,0x4
